//
// Generated by NVIDIA NVVM Compiler
//
// Compiler Build ID: CL-36424714
// Cuda compilation tools, release 13.0, V13.0.88
// Based on NVVM 20.0.0
//

.version 9.0
.target sm_100
.address_size 64

	// .globl	_Z6kernelP6float4P6uchar4jjf
.global .align 4 .b8 __cudart_i2opi_f[24] = {65, 144, 67, 60, 153, 149, 98, 219, 192, 221, 52, 245, 209, 87, 39, 252, 41, 21, 68, 78, 110, 131, 249, 162};

.visible .entry _Z6kernelP6float4P6uchar4jjf(
	.param .u64 .ptr .align 1 _Z6kernelP6float4P6uchar4jjf_param_0,
	.param .u64 .ptr .align 1 _Z6kernelP6float4P6uchar4jjf_param_1,
	.param .u32 _Z6kernelP6float4P6uchar4jjf_param_2,
	.param .u32 _Z6kernelP6float4P6uchar4jjf_param_3,
	.param .f32 _Z6kernelP6float4P6uchar4jjf_param_4
)
{
	.local .align 4 .b8 	__local_depot0[28];
	.reg .b64 	%SP;
	.reg .b64 	%SPL;
	.reg .pred 	%p<47>;
	.reg .b16 	%rs<2>;
	.reg .b32 	%r<243>;
	.reg .b32 	%f<176>;
	.reg .b64 	%rd<120>;
	.reg .b64 	%fd<32>;

	mov.u64 	%SPL, __local_depot0;
	ld.param.u64 	%rd45, [_Z6kernelP6float4P6uchar4jjf_param_0];
	ld.param.u64 	%rd46, [_Z6kernelP6float4P6uchar4jjf_param_1];
	ld.param.u32 	%r87, [_Z6kernelP6float4P6uchar4jjf_param_2];
	ld.param.u32 	%r88, [_Z6kernelP6float4P6uchar4jjf_param_3];
	ld.param.f32 	%f41, [_Z6kernelP6float4P6uchar4jjf_param_4];
	add.u64 	%rd1, %SPL, 0;
	mov.u32 	%r89, %ctaid.x;
	mov.u32 	%r90, %ntid.x;
	mov.u32 	%r91, %tid.x;
	mad.lo.s32 	%r1, %r89, %r90, %r91;
	mov.u32 	%r92, %ctaid.y;
	mov.u32 	%r93, %ntid.y;
	mov.u32 	%r94, %tid.y;
	mad.lo.s32 	%r2, %r92, %r93, %r94;
	cvt.rn.f32.u32 	%f1, %r1;
	cvt.rn.f32.u32 	%f42, %r87;
	div.rn.f32 	%f43, %f1, %f42;
	cvt.f64.f32 	%fd3, %f43;
	fma.rn.f64 	%fd4, %fd3, 0d4000000000000000, 0dBFF0000000000000;
	cvt.rn.f32.f64 	%f2, %fd4;
	cvt.rn.f32.u32 	%f3, %r2;
	cvt.rn.f32.u32 	%f44, %r88;
	div.rn.f32 	%f45, %f3, %f44;
	cvt.f64.f32 	%fd5, %f45;
	fma.rn.f64 	%fd6, %fd5, 0d4000000000000000, 0dBFF0000000000000;
	cvt.rn.f32.f64 	%f4, %fd6;
	cvt.f64.f32 	%fd7, %f2;
	cvt.f64.f32 	%fd1, %f41;
	fma.rn.f64 	%fd8, %fd7, 0d4010000000000000, %fd1;
	cvt.rn.f32.f64 	%f5, %fd8;
	mul.f32 	%f46, %f5, 0f3F22F983;
	cvt.rni.s32.f32 	%r222, %f46;
	cvt.rn.f32.s32 	%f47, %r222;
	fma.rn.f32 	%f48, %f47, 0fBFC90FDA, %f5;
	fma.rn.f32 	%f49, %f47, 0fB3A22168, %f48;
	fma.rn.f32 	%f170, %f47, 0fA7C234C5, %f49;
	abs.f32 	%f7, %f5;
	setp.ltu.f32 	%p1, %f7, 0f47CE4780;
	@%p1 bra 	$L__BB0_8;
	setp.neu.f32 	%p2, %f7, 0f7F800000;
	@%p2 bra 	$L__BB0_3;
	mov.f32 	%f52, 0f00000000;
	mul.rn.f32 	%f170, %f5, %f52;
	mov.b32 	%r222, 0;
	bra.uni 	$L__BB0_8;
$L__BB0_3:
	mov.b32 	%r4, %f5;
	shl.b32 	%r96, %r4, 8;
	or.b32  	%r5, %r96, -2147483648;
	mov.b64 	%rd104, 0;
	mov.b32 	%r219, 0;
	mov.u64 	%rd102, __cudart_i2opi_f;
	mov.u64 	%rd103, %rd1;
$L__BB0_4:
	.pragma "nounroll";
	ld.global.nc.u32 	%r97, [%rd102];
	mad.wide.u32 	%rd50, %r97, %r5, %rd104;
	shr.u64 	%rd104, %rd50, 32;
	st.local.u32 	[%rd103], %rd50;
	add.s32 	%r219, %r219, 1;
	add.s64 	%rd103, %rd103, 4;
	add.s64 	%rd102, %rd102, 4;
	setp.ne.s32 	%p3, %r219, 6;
	@%p3 bra 	$L__BB0_4;
	shr.u32 	%r98, %r4, 23;
	st.local.u32 	[%rd1+24], %rd104;
	and.b32  	%r8, %r98, 31;
	and.b32  	%r99, %r98, 224;
	add.s32 	%r100, %r99, -128;
	shr.u32 	%r101, %r100, 5;
	mul.wide.u32 	%rd51, %r101, 4;
	sub.s64 	%rd8, %rd1, %rd51;
	ld.local.u32 	%r220, [%rd8+24];
	ld.local.u32 	%r221, [%rd8+20];
	setp.eq.s32 	%p4, %r8, 0;
	@%p4 bra 	$L__BB0_7;
	shf.l.wrap.b32 	%r220, %r221, %r220, %r8;
	ld.local.u32 	%r102, [%rd8+16];
	shf.l.wrap.b32 	%r221, %r102, %r221, %r8;
$L__BB0_7:
	shr.u32 	%r103, %r220, 30;
	shf.l.wrap.b32 	%r104, %r221, %r220, 2;
	shl.b32 	%r105, %r221, 2;
	shr.u32 	%r106, %r104, 31;
	add.s32 	%r107, %r106, %r103;
	neg.s32 	%r108, %r107;
	setp.lt.s32 	%p5, %r4, 0;
	selp.b32 	%r222, %r108, %r107, %p5;
	xor.b32  	%r109, %r104, %r4;
	shr.s32 	%r110, %r104, 31;
	xor.b32  	%r111, %r110, %r104;
	xor.b32  	%r112, %r110, %r105;
	cvt.u64.u32 	%rd52, %r111;
	shl.b64 	%rd53, %rd52, 32;
	cvt.u64.u32 	%rd54, %r112;
	or.b64  	%rd55, %rd53, %rd54;
	cvt.rn.f64.s64 	%fd9, %rd55;
	mul.f64 	%fd10, %fd9, 0d3BF921FB54442D19;
	cvt.rn.f32.f64 	%f50, %fd10;
	neg.f32 	%f51, %f50;
	setp.lt.s32 	%p6, %r109, 0;
	selp.f32 	%f170, %f51, %f50, %p6;
$L__BB0_8:
	mul.rn.f32 	%f53, %f170, %f170;
	and.b32  	%r114, %r222, 1;
	setp.eq.b32 	%p7, %r114, 1;
	selp.f32 	%f54, 0f3F800000, %f170, %p7;
	fma.rn.f32 	%f55, %f53, %f54, 0f00000000;
	fma.rn.f32 	%f56, %f53, 0f37CBAC00, 0fBAB607ED;
	selp.f32 	%f57, %f56, 0fB94D4153, %p7;
	selp.f32 	%f58, 0f3D2AAABB, 0f3C0885E4, %p7;
	fma.rn.f32 	%f59, %f57, %f53, %f58;
	selp.f32 	%f60, 0fBEFFFFFF, 0fBE2AAAA8, %p7;
	fma.rn.f32 	%f61, %f59, %f53, %f60;
	fma.rn.f32 	%f62, %f61, %f55, %f54;
	and.b32  	%r115, %r222, 2;
	setp.eq.s32 	%p8, %r115, 0;
	mov.f32 	%f63, 0f00000000;
	sub.f32 	%f64, %f63, %f62;
	selp.f32 	%f65, %f62, %f64, %p8;
	cvt.f64.f32 	%fd2, %f65;
	cvt.f64.f32 	%fd11, %f4;
	fma.rn.f64 	%fd12, %fd11, 0d4010000000000000, %fd1;
	cvt.rn.f32.f64 	%f11, %fd12;
	mul.f32 	%f66, %f11, 0f3F22F983;
	cvt.rni.s32.f32 	%r226, %f66;
	cvt.rn.f32.s32 	%f67, %r226;
	fma.rn.f32 	%f68, %f67, 0fBFC90FDA, %f11;
	fma.rn.f32 	%f69, %f67, 0fB3A22168, %f68;
	fma.rn.f32 	%f171, %f67, 0fA7C234C5, %f69;
	abs.f32 	%f13, %f11;
	setp.ltu.f32 	%p9, %f13, 0f47CE4780;
	@%p9 bra 	$L__BB0_16;
	setp.neu.f32 	%p10, %f13, 0f7F800000;
	@%p10 bra 	$L__BB0_11;
	mov.f32 	%f72, 0f00000000;
	mul.rn.f32 	%f171, %f11, %f72;
	mov.b32 	%r226, 0;
	bra.uni 	$L__BB0_16;
$L__BB0_11:
	mov.b32 	%r18, %f11;
	shl.b32 	%r117, %r18, 8;
	or.b32  	%r19, %r117, -2147483648;
	mov.b64 	%rd107, 0;
	mov.b32 	%r223, 0;
	mov.u64 	%rd105, __cudart_i2opi_f;
	mov.u64 	%rd106, %rd1;
$L__BB0_12:
	.pragma "nounroll";
	ld.global.nc.u32 	%r118, [%rd105];
	mad.wide.u32 	%rd58, %r118, %r19, %rd107;
	shr.u64 	%rd107, %rd58, 32;
	st.local.u32 	[%rd106], %rd58;
	add.s32 	%r223, %r223, 1;
	add.s64 	%rd106, %rd106, 4;
	add.s64 	%rd105, %rd105, 4;
	setp.ne.s32 	%p11, %r223, 6;
	@%p11 bra 	$L__BB0_12;
	shr.u32 	%r119, %r18, 23;
	st.local.u32 	[%rd1+24], %rd107;
	and.b32  	%r22, %r119, 31;
	and.b32  	%r120, %r119, 224;
	add.s32 	%r121, %r120, -128;
	shr.u32 	%r122, %r121, 5;
	mul.wide.u32 	%rd59, %r122, 4;
	sub.s64 	%rd15, %rd1, %rd59;
	ld.local.u32 	%r224, [%rd15+24];
	ld.local.u32 	%r225, [%rd15+20];
	setp.eq.s32 	%p12, %r22, 0;
	@%p12 bra 	$L__BB0_15;
	shf.l.wrap.b32 	%r224, %r225, %r224, %r22;
	ld.local.u32 	%r123, [%rd15+16];
	shf.l.wrap.b32 	%r225, %r123, %r225, %r22;
$L__BB0_15:
	shr.u32 	%r124, %r224, 30;
	shf.l.wrap.b32 	%r125, %r225, %r224, 2;
	shl.b32 	%r126, %r225, 2;
	shr.u32 	%r127, %r125, 31;
	add.s32 	%r128, %r127, %r124;
	neg.s32 	%r129, %r128;
	setp.lt.s32 	%p13, %r18, 0;
	selp.b32 	%r226, %r129, %r128, %p13;
	xor.b32  	%r130, %r125, %r18;
	shr.s32 	%r131, %r125, 31;
	xor.b32  	%r132, %r131, %r125;
	xor.b32  	%r133, %r131, %r126;
	cvt.u64.u32 	%rd60, %r132;
	shl.b64 	%rd61, %rd60, 32;
	cvt.u64.u32 	%rd62, %r133;
	or.b64  	%rd63, %rd61, %rd62;
	cvt.rn.f64.s64 	%fd13, %rd63;
	mul.f64 	%fd14, %fd13, 0d3BF921FB54442D19;
	cvt.rn.f32.f64 	%f70, %fd14;
	neg.f32 	%f71, %f70;
	setp.lt.s32 	%p14, %r130, 0;
	selp.f32 	%f171, %f71, %f70, %p14;
$L__BB0_16:
	add.s32 	%r135, %r226, 1;
	mul.rn.f32 	%f73, %f171, %f171;
	and.b32  	%r136, %r226, 1;
	setp.eq.b32 	%p15, %r136, 1;
	selp.f32 	%f74, %f171, 0f3F800000, %p15;
	fma.rn.f32 	%f75, %f73, %f74, 0f00000000;
	fma.rn.f32 	%f76, %f73, 0f37CBAC00, 0fBAB607ED;
	selp.f32 	%f77, 0fB94D4153, %f76, %p15;
	selp.f32 	%f78, 0f3C0885E4, 0f3D2AAABB, %p15;
	fma.rn.f32 	%f79, %f77, %f73, %f78;
	selp.f32 	%f80, 0fBE2AAAA8, 0fBEFFFFFF, %p15;
	fma.rn.f32 	%f81, %f79, %f73, %f80;
	fma.rn.f32 	%f82, %f81, %f75, %f74;
	and.b32  	%r137, %r135, 2;
	setp.eq.s32 	%p16, %r137, 0;
	mov.f32 	%f83, 0f00000000;
	sub.f32 	%f84, %f83, %f82;
	selp.f32 	%f85, %f82, %f84, %p16;
	cvt.f64.f32 	%fd15, %f85;
	mul.f64 	%fd16, %fd2, 0d3FE0000000000000;
	mul.f64 	%fd17, %fd16, %fd15;
	cvt.rn.f32.f64 	%f17, %fd17;
	mad.lo.s32 	%r138, %r87, %r2, %r1;
	cvta.to.global.u64 	%rd64, %rd45;
	mul.wide.u32 	%rd65, %r138, 16;
	add.s64 	%rd66, %rd64, %rd65;
	mov.f32 	%f86, 0f3F800000;
	st.global.v4.f32 	[%rd66], {%f2, %f17, %f4, %f86};
	cvta.to.global.u64 	%rd67, %rd46;
	mul.wide.u32 	%rd68, %r138, 4;
	add.s64 	%rd69, %rd67, %rd68;
	add.s64 	%rd16, %rd69, 3;
	mov.b16 	%rs1, 0;
	st.global.u8 	[%rd69+3], %rs1;
	add.f32 	%f18, %f1, %f17;
	mul.f32 	%f87, %f18, 0f3F22F983;
	cvt.rni.s32.f32 	%r230, %f87;
	cvt.rn.f32.s32 	%f88, %r230;
	fma.rn.f32 	%f89, %f88, 0fBFC90FDA, %f18;
	fma.rn.f32 	%f90, %f88, 0fB3A22168, %f89;
	fma.rn.f32 	%f172, %f88, 0fA7C234C5, %f90;
	abs.f32 	%f20, %f18;
	setp.ltu.f32 	%p17, %f20, 0f47CE4780;
	@%p17 bra 	$L__BB0_24;
	setp.neu.f32 	%p18, %f20, 0f7F800000;
	@%p18 bra 	$L__BB0_19;
	mov.f32 	%f93, 0f00000000;
	mul.rn.f32 	%f172, %f18, %f93;
	mov.b32 	%r230, 0;
	bra.uni 	$L__BB0_24;
$L__BB0_19:
	mov.b32 	%r32, %f18;
	shl.b32 	%r140, %r32, 8;
	or.b32  	%r33, %r140, -2147483648;
	mov.b64 	%rd110, 0;
	mov.b32 	%r227, 0;
	mov.u64 	%rd108, __cudart_i2opi_f;
	mov.u64 	%rd109, %rd1;
$L__BB0_20:
	.pragma "nounroll";
	ld.global.nc.u32 	%r141, [%rd108];
	mad.wide.u32 	%rd72, %r141, %r33, %rd110;
	shr.u64 	%rd110, %rd72, 32;
	st.local.u32 	[%rd109], %rd72;
	add.s32 	%r227, %r227, 1;
	add.s64 	%rd109, %rd109, 4;
	add.s64 	%rd108, %rd108, 4;
	setp.ne.s32 	%p19, %r227, 6;
	@%p19 bra 	$L__BB0_20;
	shr.u32 	%r142, %r32, 23;
	st.local.u32 	[%rd1+24], %rd110;
	and.b32  	%r36, %r142, 31;
	and.b32  	%r143, %r142, 224;
	add.s32 	%r144, %r143, -128;
	shr.u32 	%r145, %r144, 5;
	mul.wide.u32 	%rd73, %r145, 4;
	sub.s64 	%rd23, %rd1, %rd73;
	ld.local.u32 	%r228, [%rd23+24];
	ld.local.u32 	%r229, [%rd23+20];
	setp.eq.s32 	%p20, %r36, 0;
	@%p20 bra 	$L__BB0_23;
	shf.l.wrap.b32 	%r228, %r229, %r228, %r36;
	ld.local.u32 	%r146, [%rd23+16];
	shf.l.wrap.b32 	%r229, %r146, %r229, %r36;
$L__BB0_23:
	shr.u32 	%r147, %r228, 30;
	shf.l.wrap.b32 	%r148, %r229, %r228, 2;
	shl.b32 	%r149, %r229, 2;
	shr.u32 	%r150, %r148, 31;
	add.s32 	%r151, %r150, %r147;
	neg.s32 	%r152, %r151;
	setp.lt.s32 	%p21, %r32, 0;
	selp.b32 	%r230, %r152, %r151, %p21;
	xor.b32  	%r153, %r148, %r32;
	shr.s32 	%r154, %r148, 31;
	xor.b32  	%r155, %r154, %r148;
	xor.b32  	%r156, %r154, %r149;
	cvt.u64.u32 	%rd74, %r155;
	shl.b64 	%rd75, %rd74, 32;
	cvt.u64.u32 	%rd76, %r156;
	or.b64  	%rd77, %rd75, %rd76;
	cvt.rn.f64.s64 	%fd18, %rd77;
	mul.f64 	%fd19, %fd18, 0d3BF921FB54442D19;
	cvt.rn.f32.f64 	%f91, %fd19;
	neg.f32 	%f92, %f91;
	setp.lt.s32 	%p22, %r153, 0;
	selp.f32 	%f172, %f92, %f91, %p22;
$L__BB0_24:
	mul.rn.f32 	%f94, %f172, %f172;
	and.b32  	%r158, %r230, 1;
	setp.eq.b32 	%p23, %r158, 1;
	selp.f32 	%f95, 0f3F800000, %f172, %p23;
	fma.rn.f32 	%f96, %f94, %f95, 0f00000000;
	fma.rn.f32 	%f97, %f94, 0f37CBAC00, 0fBAB607ED;
	selp.f32 	%f98, %f97, 0fB94D4153, %p23;
	selp.f32 	%f99, 0f3D2AAABB, 0f3C0885E4, %p23;
	fma.rn.f32 	%f100, %f98, %f94, %f99;
	selp.f32 	%f101, 0fBEFFFFFF, 0fBE2AAAA8, %p23;
	fma.rn.f32 	%f102, %f100, %f94, %f101;
	fma.rn.f32 	%f103, %f102, %f96, %f95;
	and.b32  	%r159, %r230, 2;
	setp.eq.s32 	%p24, %r159, 0;
	mov.f32 	%f104, 0f00000000;
	sub.f32 	%f105, %f104, %f103;
	selp.f32 	%f106, %f103, %f105, %p24;
	add.f32 	%f107, %f106, 0f3F800000;
	cvt.f64.f32 	%fd20, %f107;
	mul.f64 	%fd21, %fd20, 0d405FE00000000000;
	cvt.rzi.u32.f64 	%r160, %fd21;
	st.global.u8 	[%rd16+-3], %r160;
	mul.f32 	%f108, %f1, 0f3F22F983;
	cvt.rni.s32.f32 	%r234, %f108;
	cvt.rn.f32.s32 	%f109, %r234;
	fma.rn.f32 	%f110, %f109, 0fBFC90FDA, %f1;
	fma.rn.f32 	%f111, %f109, 0fB3A22168, %f110;
	fma.rn.f32 	%f173, %f109, 0fA7C234C5, %f111;
	abs.f32 	%f25, %f1;
	setp.ltu.f32 	%p25, %f25, 0f47CE4780;
	@%p25 bra 	$L__BB0_32;
	setp.neu.f32 	%p26, %f25, 0f7F800000;
	@%p26 bra 	$L__BB0_27;
	mov.f32 	%f114, 0f00000000;
	mul.rn.f32 	%f173, %f1, %f114;
	mov.b32 	%r234, 0;
	bra.uni 	$L__BB0_32;
$L__BB0_27:
	mov.b32 	%r46, %f1;
	shl.b32 	%r162, %r46, 8;
	or.b32  	%r47, %r162, -2147483648;
	mov.b64 	%rd113, 0;
	mov.b32 	%r231, 0;
	mov.u64 	%rd111, __cudart_i2opi_f;
	mov.u64 	%rd112, %rd1;
$L__BB0_28:
	.pragma "nounroll";
	ld.global.nc.u32 	%r163, [%rd111];
	mad.wide.u32 	%rd80, %r163, %r47, %rd113;
	shr.u64 	%rd113, %rd80, 32;
	st.local.u32 	[%rd112], %rd80;
	add.s32 	%r231, %r231, 1;
	add.s64 	%rd112, %rd112, 4;
	add.s64 	%rd111, %rd111, 4;
	setp.ne.s32 	%p27, %r231, 6;
	@%p27 bra 	$L__BB0_28;
	shr.u32 	%r164, %r46, 23;
	st.local.u32 	[%rd1+24], %rd113;
	and.b32  	%r50, %r164, 31;
	add.s32 	%r165, %r164, -128;
	shr.u32 	%r166, %r165, 5;
	mul.wide.u32 	%rd81, %r166, 4;
	sub.s64 	%rd30, %rd1, %rd81;
	ld.local.u32 	%r232, [%rd30+24];
	ld.local.u32 	%r233, [%rd30+20];
	setp.eq.s32 	%p28, %r50, 0;
	@%p28 bra 	$L__BB0_31;
	shf.l.wrap.b32 	%r232, %r233, %r232, %r50;
	ld.local.u32 	%r167, [%rd30+16];
	shf.l.wrap.b32 	%r233, %r167, %r233, %r50;
$L__BB0_31:
	shr.u32 	%r168, %r232, 30;
	shf.l.wrap.b32 	%r169, %r233, %r232, 2;
	shl.b32 	%r170, %r233, 2;
	shr.u32 	%r171, %r169, 31;
	add.s32 	%r234, %r171, %r168;
	shr.s32 	%r172, %r169, 31;
	xor.b32  	%r173, %r172, %r169;
	xor.b32  	%r174, %r172, %r170;
	cvt.u64.u32 	%rd82, %r173;
	shl.b64 	%rd83, %rd82, 32;
	cvt.u64.u32 	%rd84, %r174;
	or.b64  	%rd85, %rd83, %rd84;
	cvt.rn.f64.s64 	%fd22, %rd85;
	mul.f64 	%fd23, %fd22, 0d3BF921FB54442D19;
	cvt.rn.f32.f64 	%f112, %fd23;
	neg.f32 	%f113, %f112;
	setp.lt.s32 	%p29, %r169, 0;
	selp.f32 	%f173, %f113, %f112, %p29;
$L__BB0_32:
	mul.rn.f32 	%f115, %f173, %f173;
	and.b32  	%r176, %r234, 1;
	setp.eq.b32 	%p30, %r176, 1;
	selp.f32 	%f116, 0f3F800000, %f173, %p30;
	fma.rn.f32 	%f117, %f115, %f116, 0f00000000;
	fma.rn.f32 	%f118, %f115, 0f37CBAC00, 0fBAB607ED;
	selp.f32 	%f119, %f118, 0fB94D4153, %p30;
	selp.f32 	%f120, 0f3D2AAABB, 0f3C0885E4, %p30;
	fma.rn.f32 	%f121, %f119, %f115, %f120;
	selp.f32 	%f122, 0fBEFFFFFF, 0fBE2AAAA8, %p30;
	fma.rn.f32 	%f123, %f121, %f115, %f122;
	fma.rn.f32 	%f124, %f123, %f117, %f116;
	and.b32  	%r177, %r234, 2;
	setp.eq.s32 	%p31, %r177, 0;
	mov.f32 	%f125, 0f00000000;
	sub.f32 	%f126, %f125, %f124;
	selp.f32 	%f29, %f124, %f126, %p31;
	mul.f32 	%f127, %f3, 0f3F22F983;
	cvt.rni.s32.f32 	%r238, %f127;
	cvt.rn.f32.s32 	%f128, %r238;
	fma.rn.f32 	%f129, %f128, 0fBFC90FDA, %f3;
	fma.rn.f32 	%f130, %f128, 0fB3A22168, %f129;
	fma.rn.f32 	%f174, %f128, 0fA7C234C5, %f130;
	abs.f32 	%f31, %f3;
	setp.ltu.f32 	%p32, %f31, 0f47CE4780;
	@%p32 bra 	$L__BB0_40;
	setp.neu.f32 	%p33, %f31, 0f7F800000;
	@%p33 bra 	$L__BB0_35;
	mov.f32 	%f133, 0f00000000;
	mul.rn.f32 	%f174, %f3, %f133;
	mov.b32 	%r238, 0;
	bra.uni 	$L__BB0_40;
$L__BB0_35:
	mov.b32 	%r60, %f3;
	shl.b32 	%r179, %r60, 8;
	or.b32  	%r61, %r179, -2147483648;
	mov.b64 	%rd116, 0;
	mov.b32 	%r235, 0;
	mov.u64 	%rd114, __cudart_i2opi_f;
	mov.u64 	%rd115, %rd1;
$L__BB0_36:
	.pragma "nounroll";
	ld.global.nc.u32 	%r180, [%rd114];
	mad.wide.u32 	%rd88, %r180, %r61, %rd116;
	shr.u64 	%rd116, %rd88, 32;
	st.local.u32 	[%rd115], %rd88;
	add.s32 	%r235, %r235, 1;
	add.s64 	%rd115, %rd115, 4;
	add.s64 	%rd114, %rd114, 4;
	setp.ne.s32 	%p34, %r235, 6;
	@%p34 bra 	$L__BB0_36;
	shr.u32 	%r181, %r60, 23;
	st.local.u32 	[%rd1+24], %rd116;
	and.b32  	%r64, %r181, 31;
	add.s32 	%r182, %r181, -128;
	shr.u32 	%r183, %r182, 5;
	mul.wide.u32 	%rd89, %r183, 4;
	sub.s64 	%rd37, %rd1, %rd89;
	ld.local.u32 	%r236, [%rd37+24];
	ld.local.u32 	%r237, [%rd37+20];
	setp.eq.s32 	%p35, %r64, 0;
	@%p35 bra 	$L__BB0_39;
	shf.l.wrap.b32 	%r236, %r237, %r236, %r64;
	ld.local.u32 	%r184, [%rd37+16];
	shf.l.wrap.b32 	%r237, %r184, %r237, %r64;
$L__BB0_39:
	shr.u32 	%r185, %r236, 30;
	shf.l.wrap.b32 	%r186, %r237, %r236, 2;
	shl.b32 	%r187, %r237, 2;
	shr.u32 	%r188, %r186, 31;
	add.s32 	%r238, %r188, %r185;
	shr.s32 	%r189, %r186, 31;
	xor.b32  	%r190, %r189, %r186;
	xor.b32  	%r191, %r189, %r187;
	cvt.u64.u32 	%rd90, %r190;
	shl.b64 	%rd91, %rd90, 32;
	cvt.u64.u32 	%rd92, %r191;
	or.b64  	%rd93, %rd91, %rd92;
	cvt.rn.f64.s64 	%fd24, %rd93;
	mul.f64 	%fd25, %fd24, 0d3BF921FB54442D19;
	cvt.rn.f32.f64 	%f131, %fd25;
	neg.f32 	%f132, %f131;
	setp.lt.s32 	%p36, %r186, 0;
	selp.f32 	%f174, %f132, %f131, %p36;
$L__BB0_40:
	add.s32 	%r193, %r238, 1;
	mul.rn.f32 	%f134, %f174, %f174;
	and.b32  	%r194, %r238, 1;
	setp.eq.b32 	%p37, %r194, 1;
	selp.f32 	%f135, %f174, 0f3F800000, %p37;
	fma.rn.f32 	%f136, %f134, %f135, 0f00000000;
	fma.rn.f32 	%f137, %f134, 0f37CBAC00, 0fBAB607ED;
	selp.f32 	%f138, 0fB94D4153, %f137, %p37;
	selp.f32 	%f139, 0f3C0885E4, 0f3D2AAABB, %p37;
	fma.rn.f32 	%f140, %f138, %f134, %f139;
	selp.f32 	%f141, 0fBE2AAAA8, 0fBEFFFFFF, %p37;
	fma.rn.f32 	%f142, %f140, %f134, %f141;
	fma.rn.f32 	%f143, %f142, %f136, %f135;
	and.b32  	%r195, %r193, 2;
	setp.eq.s32 	%p38, %r195, 0;
	mov.f32 	%f144, 0f00000000;
	sub.f32 	%f145, %f144, %f143;
	selp.f32 	%f146, %f143, %f145, %p38;
	fma.rn.f32 	%f147, %f29, %f146, 0f3F800000;
	cvt.f64.f32 	%fd26, %f147;
	mul.f64 	%fd27, %fd26, 0d405FE00000000000;
	cvt.rzi.u32.f64 	%r196, %fd27;
	st.global.u8 	[%rd16+-2], %r196;
	div.rn.f32 	%f148, %f41, 0f41200000;
	add.f32 	%f35, %f148, %f17;
	mul.f32 	%f149, %f35, 0f3F22F983;
	cvt.rni.s32.f32 	%r242, %f149;
	cvt.rn.f32.s32 	%f150, %r242;
	fma.rn.f32 	%f151, %f150, 0fBFC90FDA, %f35;
	fma.rn.f32 	%f152, %f150, 0fB3A22168, %f151;
	fma.rn.f32 	%f175, %f150, 0fA7C234C5, %f152;
	abs.f32 	%f37, %f35;
	setp.ltu.f32 	%p39, %f37, 0f47CE4780;
	@%p39 bra 	$L__BB0_48;
	setp.neu.f32 	%p40, %f37, 0f7F800000;
	@%p40 bra 	$L__BB0_43;
	mov.f32 	%f155, 0f00000000;
	mul.rn.f32 	%f175, %f35, %f155;
	mov.b32 	%r242, 0;
	bra.uni 	$L__BB0_48;
$L__BB0_43:
	mov.b32 	%r74, %f35;
	shl.b32 	%r198, %r74, 8;
	or.b32  	%r75, %r198, -2147483648;
	mov.b64 	%rd119, 0;
	mov.b32 	%r239, 0;
	mov.u64 	%rd117, __cudart_i2opi_f;
	mov.u64 	%rd118, %rd1;
$L__BB0_44:
	.pragma "nounroll";
	ld.global.nc.u32 	%r199, [%rd117];
	mad.wide.u32 	%rd96, %r199, %r75, %rd119;
	shr.u64 	%rd119, %rd96, 32;
	st.local.u32 	[%rd118], %rd96;
	add.s32 	%r239, %r239, 1;
	add.s64 	%rd118, %rd118, 4;
	add.s64 	%rd117, %rd117, 4;
	setp.ne.s32 	%p41, %r239, 6;
	@%p41 bra 	$L__BB0_44;
	shr.u32 	%r200, %r74, 23;
	st.local.u32 	[%rd1+24], %rd119;
	and.b32  	%r78, %r200, 31;
	and.b32  	%r201, %r200, 224;
	add.s32 	%r202, %r201, -128;
	shr.u32 	%r203, %r202, 5;
	mul.wide.u32 	%rd97, %r203, 4;
	sub.s64 	%rd44, %rd1, %rd97;
	ld.local.u32 	%r240, [%rd44+24];
	ld.local.u32 	%r241, [%rd44+20];
	setp.eq.s32 	%p42, %r78, 0;
	@%p42 bra 	$L__BB0_47;
	shf.l.wrap.b32 	%r240, %r241, %r240, %r78;
	ld.local.u32 	%r204, [%rd44+16];
	shf.l.wrap.b32 	%r241, %r204, %r241, %r78;
$L__BB0_47:
	shr.u32 	%r205, %r240, 30;
	shf.l.wrap.b32 	%r206, %r241, %r240, 2;
	shl.b32 	%r207, %r241, 2;
	shr.u32 	%r208, %r206, 31;
	add.s32 	%r209, %r208, %r205;
	neg.s32 	%r210, %r209;
	setp.lt.s32 	%p43, %r74, 0;
	selp.b32 	%r242, %r210, %r209, %p43;
	xor.b32  	%r211, %r206, %r74;
	shr.s32 	%r212, %r206, 31;
	xor.b32  	%r213, %r212, %r206;
	xor.b32  	%r214, %r212, %r207;
	cvt.u64.u32 	%rd98, %r213;
	shl.b64 	%rd99, %rd98, 32;
	cvt.u64.u32 	%rd100, %r214;
	or.b64  	%rd101, %rd99, %rd100;
	cvt.rn.f64.s64 	%fd28, %rd101;
	mul.f64 	%fd29, %fd28, 0d3BF921FB54442D19;
	cvt.rn.f32.f64 	%f153, %fd29;
	neg.f32 	%f154, %f153;
	setp.lt.s32 	%p44, %r211, 0;
	selp.f32 	%f175, %f154, %f153, %p44;
$L__BB0_48:
	mul.rn.f32 	%f156, %f175, %f175;
	and.b32  	%r216, %r242, 1;
	setp.eq.b32 	%p45, %r216, 1;
	selp.f32 	%f157, 0f3F800000, %f175, %p45;
	fma.rn.f32 	%f158, %f156, %f157, 0f00000000;
	fma.rn.f32 	%f159, %f156, 0f37CBAC00, 0fBAB607ED;
	selp.f32 	%f160, %f159, 0fB94D4153, %p45;
	selp.f32 	%f161, 0f3D2AAABB, 0f3C0885E4, %p45;
	fma.rn.f32 	%f162, %f160, %f156, %f161;
	selp.f32 	%f163, 0fBEFFFFFF, 0fBE2AAAA8, %p45;
	fma.rn.f32 	%f164, %f162, %f156, %f163;
	fma.rn.f32 	%f165, %f164, %f158, %f157;
	and.b32  	%r217, %r242, 2;
	setp.eq.s32 	%p46, %r217, 0;
	mov.f32 	%f166, 0f00000000;
	sub.f32 	%f167, %f166, %f165;
	selp.f32 	%f168, %f165, %f167, %p46;
	add.f32 	%f169, %f168, 0f3F800000;
	cvt.f64.f32 	%fd30, %f169;
	mul.f64 	%fd31, %fd30, 0d405FE00000000000;
	cvt.rzi.u32.f64 	%r218, %fd31;
	st.global.u8 	[%rd16+-1], %r218;
	ret;

}


// ===== COMPILED SASS (sm_100) =====

	.target	sm_100

	.elftype	@"ET_EXEC"


//--------------------- .note.nv.tkinfo           --------------------------
	.section	.note.nv.tkinfo,"",@"SHT_NOTE"
	.sectionflags	@"SHF_NOTE_NV_TKINFO"
	.tkinfo
        /*0018*/ 	.word	0x00000002
        /*0030*/ 	.string	""
        /*0030*/ 	.string	"ptxas"
        /*0030*/ 	.string	"Cuda compilation tools, release 13.0, V13.0.88"
        /*0030*/ 	.string	"Build cuda_13.0.r13.0/compiler.36424714_0"
        /*0030*/ 	.string	"-arch sm_100 -m 64 "



//--------------------- .note.nv.cuinfo           --------------------------
	.section	.note.nv.cuinfo,"",@"SHT_NOTE"
	.sectionflags	@"SHF_NOTE_NV_CUINFO"
        /*0018*/ 	.short	0x0002
        /*001a*/ 	.short	0x0064
        /*001c*/ 	.short	0x0082
	.zero		2


//--------------------- .nv.info                  --------------------------
	.section	.nv.info,"",@"SHT_CUDA_INFO"
	.align	4


	//----- nvinfo : EIATTR_REGCOUNT
	.align		4
        /*0000*/ 	.byte	0x04, 0x2f
        /*0002*/ 	.short	(.L_2 - .L_1)
	.align		4
.L_1:
        /*0004*/ 	.word	index@(_Z6kernelP6float4P6uchar4jjf)
        /*0008*/ 	.word	0x0000001c


	//----- nvinfo : EIATTR_FRAME_SIZE
	.align		4
.L_2:
        /*000c*/ 	.byte	0x04, 0x11
        /*000e*/ 	.short	(.L_4 - .L_3)
	.align		4
.L_3:
        /*0010*/ 	.word	index@($__internal_0_$__cuda_sm3x_div_rn_noftz_f32_slowpath)
        /*0014*/ 	.word	0x00000020


	//----- nvinfo : EIATTR_FRAME_SIZE
	.align		4
.L_4:
        /*0018*/ 	.byte	0x04, 0x11
        /*001a*/ 	.short	(.L_6 - .L_5)
	.align		4
.L_5:
        /*001c*/ 	.word	index@(_Z6kernelP6float4P6uchar4jjf)
        /*0020*/ 	.word	0x00000020


	//----- nvinfo : EIATTR_MIN_STACK_SIZE
	.align		4
.L_6:
        /*0024*/ 	.byte	0x04, 0x12
        /*0026*/ 	.short	(.L_8 - .L_7)
	.align		4
.L_7:
        /*0028*/ 	.word	index@(_Z6kernelP6float4P6uchar4jjf)
        /*002c*/ 	.word	0x00000020
.L_8:


//--------------------- .nv.compat                --------------------------
	.section	.nv.compat,"",@"SHT_CUDA_COMPAT_INFO"
	.align	4
        /*0000*/ 	.byte	0x02, 0x09, 0x00, 0x00, 0x02, 0x02, 0x01, 0x00, 0x02, 0x05, 0x05, 0x00, 0x03, 0x07, 0x01, 0x01
        /*0010*/ 	.byte	0x02, 0x03, 0x00, 0x00, 0x02, 0x06, 0x01, 0x00, 0x04, 0x0b, 0x08, 0x00, 0x01, 0x00, 0x00, 0x00
        /*0020*/ 	.byte	0x00, 0x00, 0x00, 0x00


//--------------------- .nv.info._Z6kernelP6float4P6uchar4jjf --------------------------
	.section	.nv.info._Z6kernelP6float4P6uchar4jjf,"",@"SHT_CUDA_INFO"
	.sectionflags	@""
	.align	4


	//----- nvinfo : EIATTR_CUDA_API_VERSION
	.align		4
        /*0000*/ 	.byte	0x04, 0x37
        /*0002*/ 	.short	(.L_10 - .L_9)
.L_9:
        /*0004*/ 	.word	0x00000082


	//----- nvinfo : EIATTR_KPARAM_INFO
	.align		4
.L_10:
        /*0008*/ 	.byte	0x04, 0x17
        /*000a*/ 	.short	(.L_12 - .L_11)
.L_11:
        /*000c*/ 	.word	0x00000000
        /*0010*/ 	.short	0x0004
        /*0012*/ 	.short	0x0018
        /*0014*/ 	.byte	0x00, 0xf0, 0x11, 0x00


	//----- nvinfo : EIATTR_KPARAM_INFO
	.align		4
.L_12:
        /*0018*/ 	.byte	0x04, 0x17
        /*001a*/ 	.short	(.L_14 - .L_13)
.L_13:
        /*001c*/ 	.word	0x00000000
        /*0020*/ 	.short	0x0003
        /*0022*/ 	.short	0x0014
        /*0024*/ 	.byte	0x00, 0xf0, 0x11, 0x00


	//----- nvinfo : EIATTR_KPARAM_INFO
	.align		4
.L_14:
        /*0028*/ 	.byte	0x04, 0x17
        /*002a*/ 	.short	(.L_16 - .L_15)
.L_15:
        /*002c*/ 	.word	0x00000000
        /*0030*/ 	.short	0x0002
        /*0032*/ 	.short	0x0010
        /*0034*/ 	.byte	0x00, 0xf0, 0x11, 0x00


	//----- nvinfo : EIATTR_KPARAM_INFO
	.align		4
.L_16:
        /*0038*/ 	.byte	0x04, 0x17
        /*003a*/ 	.short	(.L_18 - .L_17)
.L_17:
        /*003c*/ 	.word	0x00000000
        /*0040*/ 	.short	0x0001
        /*0042*/ 	.short	0x0008
        /*0044*/ 	.byte	0x00, 0xf5, 0x21, 0x00


	//----- nvinfo : EIATTR_KPARAM_INFO
	.align		4
.L_18:
        /*0048*/ 	.byte	0x04, 0x17
        /*004a*/ 	.short	(.L_20 - .L_19)
.L_19:
        /*004c*/ 	.word	0x00000000
        /*0050*/ 	.short	0x0000
        /*0052*/ 	.short	0x0000
        /*0054*/ 	.byte	0x00, 0xf5, 0x21, 0x00


	//----- nvinfo : EIATTR_SPARSE_MMA_MASK
	.align		4
.L_20:
        /*0058*/ 	.byte	0x03, 0x50
        /*005a*/ 	.short	0x0000


	//----- nvinfo : EIATTR_MAXREG_COUNT
	.align		4
        /*005c*/ 	.byte	0x03, 0x1b
        /*005e*/ 	.short	0x00ff


	//----- nvinfo : EIATTR_MERCURY_ISA_VERSION
	.align		4
        /*0060*/ 	.byte	0x03, 0x5f
        /*0062*/ 	.short	0x0101


	//----- nvinfo : EIATTR_VRC_CTA_INIT_COUNT
	.align		4
        /*0064*/ 	.byte	0x02, 0x4a
	.zero		1
	.zero		1


	//----- nvinfo : EIATTR_EXIT_INSTR_OFFSETS
	.align		4
        /*0068*/ 	.byte	0x04, 0x1c
        /*006a*/ 	.short	(.L_22 - .L_21)


	//   ....[0]....
.L_21:
        /*006c*/ 	.word	0x00002440


	//----- nvinfo : EIATTR_CRS_STACK_SIZE
	.align		4
.L_22:
        /*0070*/ 	.byte	0x04, 0x1e
        /*0072*/ 	.short	(.L_24 - .L_23)
.L_23:
        /*0074*/ 	.word	0x00000000


	//----- nvinfo : EIATTR_CBANK_PARAM_SIZE
	.align		4
.L_24:
        /*0078*/ 	.byte	0x03, 0x19
        /*007a*/ 	.short	0x001c


	//----- nvinfo : EIATTR_PARAM_CBANK
	.align		4
        /*007c*/ 	.byte	0x04, 0x0a
        /*007e*/ 	.short	(.L_26 - .L_25)
	.align		4
.L_25:
        /*0080*/ 	.word	index@(.nv.constant0._Z6kernelP6float4P6uchar4jjf)
        /*0084*/ 	.short	0x0380
        /*0086*/ 	.short	0x001c


	//----- nvinfo : EIATTR_SW_WAR
	.align		4
.L_26:
        /*0088*/ 	.byte	0x04, 0x36
        /*008a*/ 	.short	(.L_28 - .L_27)
.L_27:
        /*008c*/ 	.word	0x00000008
.L_28:


//--------------------- .nv.callgraph             --------------------------
	.section	.nv.callgraph,"",@"SHT_CUDA_CALLGRAPH"
	.align	4
	.sectionentsize	8
	.align		4
        /*0000*/ 	.word	0x00000000
	.align		4
        /*0004*/ 	.word	0xffffffff
	.align		4
        /*0008*/ 	.word	0x00000000
	.align		4
        /*000c*/ 	.word	0xfffffffe
	.align		4
        /*0010*/ 	.word	0x00000000
	.align		4
        /*0014*/ 	.word	0xfffffffd
	.align		4
        /*0018*/ 	.word	0x00000000
	.align		4
        /*001c*/ 	.word	0xfffffffc


//--------------------- .nv.constant4             --------------------------
	.section	.nv.constant4,"a",@progbits
	.align	8
	.align		8
.nv.constant4:
        /*0000*/ 	.dword	__cudart_i2opi_f


//--------------------- .text._Z6kernelP6float4P6uchar4jjf --------------------------
	.section	.text._Z6kernelP6float4P6uchar4jjf,"ax",@progbits
	.align	128
        .global         _Z6kernelP6float4P6uchar4jjf
        .type           _Z6kernelP6float4P6uchar4jjf,@function
        .size           _Z6kernelP6float4P6uchar4jjf,(.L_x_35 - _Z6kernelP6float4P6uchar4jjf)
        .other          _Z6kernelP6float4P6uchar4jjf,@"STO_CUDA_ENTRY STV_DEFAULT"
_Z6kernelP6float4P6uchar4jjf:
.text._Z6kernelP6float4P6uchar4jjf:
[----:B------:R-:W0:Y:S01]  /*0000*/  LDC R1, c[0x0][0x37c] ;  /* 0x0000df00ff017b82 */ /* 0x000e220000000800 */
[----:B------:R-:W1:Y:S01]  /*0010*/  S2R R5, SR_TID.X ;  /* 0x0000000000057919 */ /* 0x000e620000002100 */
[----:B------:R-:W2:Y:S06]  /*0020*/  LDCU UR5, c[0x0][0x390] ;  /* 0x00007200ff0577ac */ /* 0x000eac0008000800 */
[----:B------:R-:W1:Y:S01]  /*0030*/  S2UR UR4, SR_CTAID.X ;  /* 0x00000000000479c3 */ /* 0x000e620000002500 */
[----:B------:R-:W-:Y:S01]  /*0040*/  BSSY.RECONVERGENT B0, `(.L_x_0) ;  /* 0x0000016000007945 */ /* 0x000fe20003800200 */
[----:B------:R-:W3:Y:S01]  /*0050*/  S2R R6, SR_TID.Y ;  /* 0x0000000000067919 */ /* 0x000ee20000002200 */
[----:B0-----:R-:W-:-:S05]  /*0060*/  VIADD R1, R1, 0xffffffe0 ;  /* 0xffffffe001017836 */ /* 0x001fca0000000000 */
[----:B------:R-:W1:Y:S08]  /*0070*/  LDC R14, c[0x0][0x360] ;  /* 0x0000d800ff0e7b82 */ /* 0x000e700000000800 */
[----:B------:R-:W3:Y:S01]  /*0080*/  LDC R11, c[0x0][0x364] ;  /* 0x0000d900ff0b7b82 */ /* 0x000ee20000000800 */
[----:B--2---:R-:W-:-:S04]  /*0090*/  I2FP.F32.U32 R3, UR5 ;  /* 0x0000000500037c45 */ /* 0x004fc80008201000 */
[----:B------:R-:W0:Y:S03]  /*00a0*/  MUFU.RCP R0, R3 ;  /* 0x0000000300007308 */ /* 0x000e260000001000 */
[----:B------:R-:W3:Y:S01]  /*00b0*/  S2UR UR5, SR_CTAID.Y ;  /* 0x00000000000579c3 */ /* 0x000ee20000002600 */
[----:B-1----:R-:W-:-:S05]  /*00c0*/  IMAD R14, R14, UR4, R5 ;  /* 0x000000040e0e7c24 */ /* 0x002fca000f8e0205 */
[----:B------:R-:W-:Y:S01]  /*00d0*/  I2FP.F32.U32 R2, R14 ;  /* 0x0000000e00027245 */ /* 0x000fe20000201000 */
[----:B0-----:R-:W-:-:S03]  /*00e0*/  FFMA R5, -R3, R0, 1 ;  /* 0x3f80000003057423 */ /* 0x001fc60000000100 */
[----:B------:R-:W0:Y:S01]  /*00f0*/  FCHK P0, R2, R3 ;  /* 0x0000000302007302 */ /* 0x000e220000000000 */
[----:B------:R-:W-:-:S04]  /*0100*/  FFMA R5, R0, R5, R0 ;  /* 0x0000000500057223 */ /* 0x000fc80000000000 */
[----:B------:R-:W-:Y:S01]  /*0110*/  FFMA R0, R2, R5, RZ ;  /* 0x0000000502007223 */ /* 0x000fe200000000ff */
[----:B---3--:R-:W-:-:S03]  /*0120*/  IMAD R11, R11, UR5, R6 ;  /* 0x000000050b0b7c24 */ /* 0x008fc6000f8e0206 */
[----:B------:R-:W-:-:S04]  /*0130*/  FFMA R4, -R3, R0, R2 ;  /* 0x0000000003047223 */ /* 0x000fc80000000102 */
[----:B------:R-:W-:Y:S01]  /*0140*/  FFMA R9, R5, R4, R0 ;  /* 0x0000000405097223 */ /* 0x000fe20000000000 */
[----:B0-----:R-:W-:Y:S06]  /*0150*/  @!P0 BRA `(.L_x_1) ;  /* 0x0000000000108947 */ /* 0x001fec0003800000 */
[----:B------:R-:W-:Y:S01]  /*0160*/  IMAD.MOV.U32 R0, RZ, RZ, R2 ;  /* 0x000000ffff007224 */ /* 0x000fe200078e0002 */
[----:B------:R-:W-:-:S07]  /*0170*/  MOV R4, 0x190 ;  /* 0x0000019000047802 */ /* 0x000fce0000000f00 */
[----:B------:R-:W-:Y:S05]  /*0180*/  CALL.REL.NOINC `($__internal_0_$__cuda_sm3x_div_rn_noftz_f32_slowpath) ;  /* 0x0000002000b07944 */ /* 0x000fea0003c00000 */
[----:B------:R-:W-:-:S07]  /*0190*/  IMAD.MOV.U32 R9, RZ, RZ, R3 ;  /* 0x000000ffff097224 */ /* 0x000fce00078e0003 */
.L_x_1:
[----:B------:R-:W-:Y:S05]  /*01a0*/  BSYNC.RECONVERGENT B0 ;  /* 0x0000000000007941 */ /* 0x000fea0003800200 */
.L_x_0:
[----:B------:R-:W0:Y:S01]  /*01b0*/  LDCU UR4, c[0x0][0x394] ;  /* 0x00007280ff0477ac */ /* 0x000e220008000800 */
[----:B------:R-:W1:Y:S01]  /*01c0*/  F2F.F64.F32 R4, R9 ;  /* 0x0000000900047310 */ /* 0x000e620000201800 */
[----:B------:R-:W-:Y:S01]  /*01d0*/  IMAD.MOV.U32 R6, RZ, RZ, 0x0 ;  /* 0x00000000ff067424 */ /* 0x000fe200078e00ff */
[----:B------:R-:W-:Y:S01]  /*01e0*/  I2FP.F32.U32 R0, R11 ;  /* 0x0000000b00007245 */ /* 0x000fe20000201000 */
[----:B------:R-:W-:Y:S01]  /*01f0*/  IMAD.MOV.U32 R7, RZ, RZ, 0x40000000 ;  /* 0x40000000ff077424 */ /* 0x000fe200078e00ff */
[----:B------:R-:W-:Y:S05]  /*0200*/  BSSY.RECONVERGENT B0, `(.L_x_2) ;  /* 0x000000f000007945 */ /* 0x000fea0003800200 */
[----:B-1----:R-:W-:Y:S01]  /*0210*/  DFMA R4, R4, R6, -1 ;  /* 0xbff000000404742b */ /* 0x002fe20000000006 */
[----:B0-----:R-:W-:-:S04]  /*0220*/  I2FP.F32.U32 R3, UR4 ;  /* 0x0000000400037c45 */ /* 0x001fc80008201000 */
[----:B------:R-:W0:Y:S08]  /*0230*/  MUFU.RCP R10, R3 ;  /* 0x00000003000a7308 */ /* 0x000e300000001000 */
[----:B------:R-:W1:Y:S08]  /*0240*/  FCHK P0, R0, R3 ;  /* 0x0000000300007302 */ /* 0x000e700000000000 */
[----:B------:R2:W3:Y:S01]  /*0250*/  F2F.F32.F64 R8, R4 ;  /* 0x0000000400087310 */ /* 0x0004e20000301000 */
[----:B0-----:R-:W-:-:S04]  /*0260*/  FFMA R7, -R3, R10, 1 ;  /* 0x3f80000003077423 */ /* 0x001fc8000000010a */
[----:B------:R-:W-:-:S04]  /*0270*/  FFMA R7, R10, R7, R10 ;  /* 0x000000070a077223 */ /* 0x000fc8000000000a */
[----:B------:R-:W-:-:S04]  /*0280*/  FFMA R6, R0, R7, RZ ;  /* 0x0000000700067223 */ /* 0x000fc800000000ff */
[----:B------:R-:W-:-:S04]  /*0290*/  FFMA R9, -R3, R6, R0 ;  /* 0x0000000603097223 */ /* 0x000fc80000000100 */
[----:B------:R-:W-:Y:S01]  /*02a0*/  FFMA R6, R7, R9, R6 ;  /* 0x0000000907067223 */ /* 0x000fe20000000006 */
[----:B-123--:R-:W-:Y:S06]  /*02b0*/  @!P0 BRA `(.L_x_3) ;  /* 0x00000000000c8947 */ /* 0x00efec0003800000 */
[----:B------:R-:W-:-:S07]  /*02c0*/  MOV R4, 0x2e0 ;  /* 0x000002e000047802 */ /* 0x000fce0000000f00 */
[----:B------:R-:W-:Y:S05]  /*02d0*/  CALL.REL.NOINC `($__internal_0_$__cuda_sm3x_div_rn_noftz_f32_slowpath) ;  /* 0x00000020005c7944 */ /* 0x000fea0003c00000 */
[----:B------:R-:W-:-:S07]  /*02e0*/  IMAD.MOV.U32 R6, RZ, RZ, R3 ;  /* 0x000000ffff067224 */ /* 0x000fce00078e0003 */
.L_x_3:
[----:B------:R-:W-:Y:S05]  /*02f0*/  BSYNC.RECONVERGENT B0 ;  /* 0x0000000000007941 */ /* 0x000fea0003800200 */
.L_x_2:
[----:B------:R-:W0:Y:S01]  /*0300*/  LDC R7, c[0x0][0x398] ;  /* 0x0000e600ff077b82 */ /* 0x000e220000000800 */
[----:B------:R-:W-:Y:S01]  /*0310*/  F2F.F64.F32 R4, R8 ;  /* 0x0000000800047310 */ /* 0x000fe20000201800 */
[----:B------:R-:W-:Y:S01]  /*0320*/  IMAD.MOV.U32 R18, RZ, RZ, 0x0 ;  /* 0x00000000ff127424 */ /* 0x000fe200078e00ff */
[----:B------:R-:W1:Y:S01]  /*0330*/  LDCU.64 UR6, c[0x0][0x358] ;  /* 0x00006b00ff0677ac */ /* 0x000e620008000a00 */
[----:B------:R-:W-:Y:S01]  /*0340*/  IMAD.MOV.U32 R19, RZ, RZ, 0x40000000 ;  /* 0x40000000ff137424 */ /* 0x000fe200078e00ff */
[----:B------:R-:W-:Y:S04]  /*0350*/  BSSY.RECONVERGENT B0, `(.L_x_4) ;  /* 0x0000046000007945 */ /* 0x000fe80003800200 */
[----:B------:R-:W2:Y:S08]  /*0360*/  F2F.F64.F32 R16, R6 ;  /* 0x0000000600107310 */ /* 0x000eb00000201800 */
[----:B0-----:R-:W0:Y:S01]  /*0370*/  F2F.F64.F32 R12, R7 ;  /* 0x00000007000c7310 */ /* 0x001e220000201800 */
[----:B--2---:R-:W-:-:S07]  /*0380*/  DFMA R16, R16, R18, -1 ;  /* 0xbff000001010742b */ /* 0x004fce0000000012 */
[----:B------:R-:W-:Y:S01]  /*0390*/  F2F.F32.F64 R10, R16 ;  /* 0x00000010000a7310 */ /* 0x000fe20000301000 */
[----:B0-----:R-:W-:-:S10]  /*03a0*/  DFMA R20, R4, 4, R12 ;  /* 0x401000000414782b */ /* 0x001fd4000000000c */
[----:B------:R-:W0:Y:S02]  /*03b0*/  F2F.F32.F64 R20, R20 ;  /* 0x0000001400147310 */ /* 0x000e240000301000 */
[C---:B0-----:R-:W-:Y:S01]  /*03c0*/  FMUL R5, R20.reuse, 0.63661974668502807617 ;  /* 0x3f22f98314057820 */ /* 0x041fe20000400000 */
[----:B------:R-:W-:-:S05]  /*03d0*/  FSETP.GE.AND P0, PT, |R20|, 105615, PT ;  /* 0x47ce47801400780b */ /* 0x000fca0003f06200 */
[----:B------:R-:W0:Y:S02]  /*03e0*/  F2I.NTZ R5, R5 ;  /* 0x0000000500057305 */ /* 0x000e240000203100 */
[----:B0-----:R-:W-:-:S05]  /*03f0*/  I2FP.F32.S32 R3, R5 ;  /* 0x0000000500037245 */ /* 0x001fca0000201400 */
[----:B------:R-:W-:-:S04]  /*0400*/  FFMA R4, R3, -1.5707962512969970703, R20 ;  /* 0xbfc90fda03047823 */ /* 0x000fc80000000014 */
[----:B------:R-:W-:-:S04]  /*0410*/  FFMA R4, R3, -7.5497894158615963534e-08, R4 ;  /* 0xb3a2216803047823 */ /* 0x000fc80000000004 */
[----:B------:R-:W-:Y:S01]  /*0420*/  FFMA R3, R3, -5.3903029534742383927e-15, R4 ;  /* 0xa7c234c503037823 */ /* 0x000fe20000000004 */
[----:B-1----:R-:W-:Y:S06]  /*0430*/  @!P0 BRA `(.L_x_5) ;  /* 0x0000000000dc8947 */ /* 0x002fec0003800000 */
[----:B------:R-:W-:-:S13]  /*0440*/  FSETP.NEU.AND P0, PT, |R20|, +INF , PT ;  /* 0x7f8000001400780b */ /* 0x000fda0003f0d200 */
[----:B------:R-:W-:Y:S01]  /*0450*/  @!P0 FMUL R3, RZ, R20 ;  /* 0x00000014ff038220 */ /* 0x000fe20000400000 */
[----:B------:R-:W-:Y:S01]  /*0460*/  @!P0 IMAD.MOV.U32 R5, RZ, RZ, RZ ;  /* 0x000000ffff058224 */ /* 0x000fe200078e00ff */
[----:B------:R-:W-:Y:S06]  /*0470*/  @!P0 BRA `(.L_x_5) ;  /* 0x0000000000cc8947 */ /* 0x000fec0003800000 */
[----:B------:R-:W-:Y:S01]  /*0480*/  IMAD.SHL.U32 R4, R20, 0x100, RZ ;  /* 0x0000010014047824 */ /* 0x000fe200078e00ff */
[----:B------:R-:W0:Y:S01]  /*0490*/  LDCU.64 UR8, c[0x4][URZ] ;  /* 0x01000000ff0877ac */ /* 0x000e220008000a00 */
[----:B------:R-:W-:Y:S02]  /*04a0*/  IMAD.MOV.U32 R16, RZ, RZ, RZ ;  /* 0x000000ffff107224 */ /* 0x000fe400078e00ff */
[----:B------:R-:W-:Y:S01]  /*04b0*/  IMAD.MOV.U32 R3, RZ, RZ, R1 ;  /* 0x000000ffff037224 */ /* 0x000fe200078e0001 */
[----:B------:R-:W-:Y:S01]  /*04c0*/  LOP3.LUT R9, R4, 0x80000000, RZ, 0xfc, !PT ;  /* 0x8000000004097812 */ /* 0x000fe200078efcff */
[----:B------:R-:W-:Y:S01]  /*04d0*/  UMOV UR5, URZ ;  /* 0x000000ff00057c82 */ /* 0x000fe20008000000 */
[----:B------:R-:W-:-:S05]  /*04e0*/  UMOV UR4, URZ ;  /* 0x000000ff00047c82 */ /* 0x000fca0008000000 */
.L_x_6:
[----:B0-----:R-:W-:Y:S02]  /*04f0*/  IMAD.U32 R18, RZ, RZ, UR8 ;  /* 0x00000008ff127e24 */ /* 0x001fe4000f8e00ff */
[----:B------:R-:W-:-:S05]  /*0500*/  IMAD.U32 R19, RZ, RZ, UR9 ;  /* 0x00000009ff137e24 */ /* 0x000fca000f8e00ff */
[----:B------:R-:W2:Y:S01]  /*0510*/  LDG.E.CONSTANT R4, desc[UR6][R18.64] ;  /* 0x0000000612047981 */ /* 0x000ea2000c1e9900 */
[----:B------:R-:W-:Y:S02]  /*0520*/  UIADD3 UR8, UP0, UPT, UR8, 0x4, URZ ;  /* 0x0000000408087890 */ /* 0x000fe4000ff1e0ff */
[----:B------:R-:W-:Y:S02]  /*0530*/  UIADD3 UR4, UPT, UPT, UR4, 0x1, URZ ;  /* 0x0000000104047890 */ /* 0x000fe4000fffe0ff */
[----:B------:R-:W-:Y:S02]  /*0540*/  UIADD3.X UR9, UPT, UPT, URZ, UR9, URZ, UP0, !UPT ;  /* 0x00000009ff097290 */ /* 0x000fe400087fe4ff */
[----:B------:R-:W-:Y:S01]  /*0550*/  UISETP.NE.AND UP0, UPT, UR4, 0x6, UPT ;  /* 0x000000060400788c */ /* 0x000fe2000bf05270 */
[----:B--2---:R-:W-:-:S03]  /*0560*/  IMAD.WIDE.U32 R4, R4, R9, RZ ;  /* 0x0000000904047225 */ /* 0x004fc600078e00ff */
[----:B------:R-:W-:-:S04]  /*0570*/  IADD3 R4, P0, PT, R4, R16, RZ ;  /* 0x0000001004047210 */ /* 0x000fc80007f1e0ff */
[----:B------:R-:W-:Y:S01]  /*0580*/  IADD3.X R16, PT, PT, R5, UR5, RZ, P0, !PT ;  /* 0x0000000505107c10 */ /* 0x000fe200087fe4ff */
[----:B------:R0:W-:Y:S02]  /*0590*/  STL [R3], R4 ;  /* 0x0000000403007387 */ /* 0x0001e40000100800 */
[----:B0-----:R-:W-:Y:S01]  /*05a0*/  VIADD R3, R3, 0x4 ;  /* 0x0000000403037836 */ /* 0x001fe20000000000 */
[----:B------:R-:W-:Y:S06]  /*05b0*/  BRA.U UP0, `(.L_x_6) ;  /* 0xfffffffd00cc7547 */ /* 0x000fec000b83ffff */
[----:B------:R-:W-:Y:S01]  /*05c0*/  SHF.R.U32.HI R6, RZ, 0x17, R20 ;  /* 0x00000017ff067819 */ /* 0x000fe20000011614 */
[----:B------:R0:W-:Y:S03]  /*05d0*/  STL [R1+0x18], R16 ;  /* 0x0000181001007387 */ /* 0x0001e60000100800 */
[C---:B------:R-:W-:Y:S02]  /*05e0*/  LOP3.LUT R3, R6.reuse, 0xe0, RZ, 0xc0, !PT ;  /* 0x000000e006037812 */ /* 0x040fe400078ec0ff */
[----:B------:R-:W-:-:S03]  /*05f0*/  LOP3.LUT P0, RZ, R6, 0x1f, RZ, 0xc0, !PT ;  /* 0x0000001f06ff7812 */ /* 0x000fc6000780c0ff */
[----:B------:R-:W-:-:S05]  /*0600*/  VIADD R3, R3, 0xffffff80 ;  /* 0xffffff8003037836 */ /* 0x000fca0000000000 */
[----:B------:R-:W-:-:S05]  /*0610*/  SHF.R.U32.HI R4, RZ, 0x5, R3 ;  /* 0x00000005ff047819 */ /* 0x000fca0000011603 */
[----:B------:R-:W-:-:S05]  /*0620*/  IMAD R9, R4, -0x4, R1 ;  /* 0xfffffffc04097824 */ /* 0x000fca00078e0201 */
[----:B------:R-:W2:Y:S04]  /*0630*/  LDL R3, [R9+0x18] ;  /* 0x0000180009037983 */ /* 0x000ea80000100800 */
[----:B------:R-:W2:Y:S04]  /*0640*/  LDL R4, [R9+0x14] ;  /* 0x0000140009047983 */ /* 0x000ea80000100800 */
[----:B------:R-:W3:Y:S01]  /*0650*/  @P0 LDL R5, [R9+0x10] ;  /* 0x0000100009050983 */ /* 0x000ee20000100800 */
[----:B------:R-:W-:Y:S01]  /*0660*/  LOP3.LUT R6, R6, 0x1f, RZ, 0xc0, !PT ;  /* 0x0000001f06067812 */ /* 0x000fe200078ec0ff */
[----:B------:R-:W-:Y:S01]  /*0670*/  UMOV UR4, 0x54442d19 ;  /* 0x54442d1900047882 */ /* 0x000fe20000000000 */
[----:B------:R-:W-:-:S02]  /*0680*/  UMOV UR5, 0x3bf921fb ;  /* 0x3bf921fb00057882 */ /* 0x000fc40000000000 */
[-C--:B--2---:R-:W-:Y:S02]  /*0690*/  @P0 SHF.L.W.U32.HI R3, R4, R6.reuse, R3 ;  /* 0x0000000604030219 */ /* 0x084fe40000010e03 */
[----:B---3--:R-:W-:Y:S02]  /*06a0*/  @P0 SHF.L.W.U32.HI R4, R5, R6, R4 ;  /* 0x0000000605040219 */ /* 0x008fe40000010e04 */
[----:B------:R-:W-:Y:S02]  /*06b0*/  ISETP.GE.AND P0, PT, R20, RZ, PT ;  /* 0x000000ff1400720c */ /* 0x000fe40003f06270 */
[C---:B------:R-:W-:Y:S01]  /*06c0*/  SHF.L.W.U32.HI R5, R4.reuse, 0x2, R3 ;  /* 0x0000000204057819 */ /* 0x040fe20000010e03 */
[----:B------:R-:W-:-:S03]  /*06d0*/  IMAD.SHL.U32 R4, R4, 0x4, RZ ;  /* 0x0000000404047824 */ /* 0x000fc600078e00ff */
[----:B------:R-:W-:Y:S02]  /*06e0*/  SHF.R.S32.HI R6, RZ, 0x1f, R5 ;  /* 0x0000001fff067819 */ /* 0x000fe40000011405 */
[----:B------:R-:W-:Y:S02]  /*06f0*/  LOP3.LUT R20, R5, R20, RZ, 0x3c, !PT ;  /* 0x0000001405147212 */ /* 0x000fe400078e3cff */
[C---:B------:R-:W-:Y:S02]  /*0700*/  LOP3.LUT R18, R6.reuse, R4, RZ, 0x3c, !PT ;  /* 0x0000000406127212 */ /* 0x040fe400078e3cff */
[----:B------:R-:W-:Y:S02]  /*0710*/  LOP3.LUT R19, R6, R5, RZ, 0x3c, !PT ;  /* 0x0000000506137212 */ /* 0x000fe400078e3cff */
[----:B------:R-:W-:Y:S02]  /*0720*/  SHF.R.U32.HI R4, RZ, 0x1e, R3 ;  /* 0x0000001eff047819 */ /* 0x000fe40000011603 */
[----:B------:R-:W-:-:S02]  /*0730*/  ISETP.GE.AND P1, PT, R20, RZ, PT ;  /* 0x000000ff1400720c */ /* 0x000fc40003f26270 */
[----:B------:R-:W0:Y:S01]  /*0740*/  I2F.F64.S64 R18, R18 ;  /* 0x0000001200127312 */ /* 0x000e220000301c00 */
[----:B------:R-:W-:-:S05]  /*0750*/  LEA.HI R5, R5, R4, RZ, 0x1 ;  /* 0x0000000405057211 */ /* 0x000fca00078f08ff */
[----:B------:R-:W-:-:S04]  /*0760*/  IMAD.MOV R3, RZ, RZ, -R5 ;  /* 0x000000ffff037224 */ /* 0x000fc800078e0a05 */
[----:B------:R-:W-:Y:S01]  /*0770*/  @!P0 IMAD.MOV.U32 R5, RZ, RZ, R3 ;  /* 0x000000ffff058224 */ /* 0x000fe200078e0003 */
[----:B0-----:R-:W-:-:S10]  /*0780*/  DMUL R16, R18, UR4 ;  /* 0x0000000412107c28 */ /* 0x001fd40008000000 */
[----:B------:R-:W0:Y:S02]  /*0790*/  F2F.F32.F64 R16, R16 ;  /* 0x0000001000107310 */ /* 0x000e240000301000 */
[----:B0-----:R-:W-:-:S07]  /*07a0*/  FSEL R3, -R16, R16, !P1 ;  /* 0x0000001010037208 */ /* 0x001fce0004800100 */
.L_x_5:
[----:B------:R-:W-:Y:S05]  /*07b0*/  BSYNC.RECONVERGENT B0 ;  /* 0x0000000000007941 */ /* 0x000fea0003800200 */
.L_x_4:
[----:B------:R-:W0:Y:S01]  /*07c0*/  F2F.F64.F32 R16, R10 ;  /* 0x0000000a00107310 */ /* 0x000e220000201800 */
[----:B------:R-:W-:Y:S02]  /*07d0*/  IMAD.MOV.U32 R15, RZ, RZ, 0x37cbac00 ;  /* 0x37cbac00ff0f7424 */ /* 0x000fe400078e00ff */
[----:B------:R-:W-:Y:S01]  /*07e0*/  FMUL R4, R3, R3 ;  /* 0x0000000303047220 */ /* 0x000fe20000400000 */
[C---:B------:R-:W-:Y:S01]  /*07f0*/  LOP3.LUT R6, R5.reuse, 0x1, RZ, 0xc0, !PT ;  /* 0x0000000105067812 */ /* 0x040fe200078ec0ff */
[----:B------:R-:W-:Y:S01]  /*0800*/  BSSY.RECONVERGENT B0, `(.L_x_7) ;  /* 0x0000051000007945 */ /* 0x000fe20003800200 */
[----:B------:R-:W-:Y:S02]  /*0810*/  LOP3.LUT P1, RZ, R5, 0x2, RZ, 0xc0, !PT ;  /* 0x0000000205ff7812 */ /* 0x000fe4000782c0ff */
[----:B------:R-:W-:-:S04]  /*0820*/  ISETP.NE.U32.AND P0, PT, R6, 0x1, PT ;  /* 0x000000010600780c */ /* 0x000fc80003f05070 */
[----:B------:R-:W-:Y:S01]  /*0830*/  FSEL R3, R3, 1, P0 ;  /* 0x3f80000003037808 */ /* 0x000fe20000000000 */
[----:B0-----:R-:W-:Y:S01]  /*0840*/  DFMA R12, R16, 4, R12 ;  /* 0x40100000100c782b */ /* 0x001fe2000000000c */
[----:B------:R-:W-:Y:S01]  /*0850*/  FFMA R17, R4, R15, -0.0013887860113754868507 ;  /* 0xbab607ed04117423 */ /* 0x000fe2000000000f */
[----:B------:R-:W-:-:S04]  /*0860*/  IMAD.MOV.U32 R16, RZ, RZ, 0x3d2aaabb ;  /* 0x3d2aaabbff107424 */ /* 0x000fc800078e00ff */
[----:B------:R0:W1:Y:S01]  /*0870*/  F2F.F32.F64 R9, R12 ;  /* 0x0000000c00097310 */ /* 0x0000620000301000 */
[----:B------:R-:W-:Y:S01]  /*0880*/  FSEL R19, R17, -0.00019574658654164522886, !P0 ;  /* 0xb94d415311137808 */ /* 0x000fe20004000000 */
[----:B------:R-:W-:Y:S01]  /*0890*/  IMAD.MOV.U32 R17, RZ, RZ, 0x3effffff ;  /* 0x3effffffff117424 */ /* 0x000fe200078e00ff */
[----:B------:R-:W-:-:S05]  /*08a0*/  FSEL R21, R16, 0.0083327032625675201416, !P0 ;  /* 0x3c0885e410157808 */ /* 0x000fca0004000000 */
[----:B------:R-:W-:Y:S01]  /*08b0*/  FFMA R19, R4, R19, R21 ;  /* 0x0000001304137223 */ /* 0x000fe20000000015 */
[----:B0-----:R-:W-:Y:S01]  /*08c0*/  FSEL R12, -R17, -0.16666662693023681641, !P0 ;  /* 0xbe2aaaa8110c7808 */ /* 0x001fe20004000100 */
[----:B-1----:R-:W-:-:S04]  /*08d0*/  FMUL R6, R9, 0.63661974668502807617 ;  /* 0x3f22f98309067820 */ /* 0x002fc80000400000 */
[C---:B------:R-:W-:Y:S01]  /*08e0*/  FFMA R12, R4.reuse, R19, R12 ;  /* 0x00000013040c7223 */ /* 0x040fe2000000000c */
[----:B------:R-:W-:Y:S01]  /*08f0*/  FFMA R4, R4, R3, RZ ;  /* 0x0000000304047223 */ /* 0x000fe200000000ff */
[----:B------:R-:W-:Y:S01]  /*0900*/  FSETP.GE.AND P0, PT, |R9|, 105615, PT ;  /* 0x47ce47800900780b */ /* 0x000fe20003f06200 */
[----:B------:R-:W0:Y:S02]  /*0910*/  F2I.NTZ R6, R6 ;  /* 0x0000000600067305 */ /* 0x000e240000203100 */
[----:B------:R-:W-:-:S04]  /*0920*/  FFMA R12, R4, R12, R3 ;  /* 0x0000000c040c7223 */ /* 0x000fc80000000003 */
[----:B------:R-:W-:-:S06]  /*0930*/  @P1 FADD R12, RZ, -R12 ;  /* 0x8000000cff0c1221 */ /* 0x000fcc0000000000 */
[----:B------:R-:W1:Y:S01]  /*0940*/  F2F.F64.F32 R12, R12 ;  /* 0x0000000c000c7310 */ /* 0x000e620000201800 */
        /* <DEDUP_REMOVED lines=16> */
.L_x_9:
        /* <DEDUP_REMOVED lines=29> */
[C-C-:B------:R-:W-:Y:S01]  /*0c20*/  SHF.L.W.U32.HI R6, R4.reuse, 0x2, R3.reuse ;  /* 0x0000000204067819 */ /* 0x140fe20000010e03 */
[----:B------:R-:W-:Y:S01]  /*0c30*/  IMAD.SHL.U32 R4, R4, 0x4, RZ ;  /* 0x0000000404047824 */ /* 0x000fe200078e00ff */
[----:B------:R-:W-:Y:S02]  /*0c40*/  SHF.R.U32.HI R3, RZ, 0x1e, R3 ;  /* 0x0000001eff037819 */ /* 0x000fe40000011603 */
[----:B------:R-:W-:-:S02]  /*0c50*/  SHF.R.S32.HI R5, RZ, 0x1f, R6 ;  /* 0x0000001fff057819 */ /* 0x000fc40000011406 */
[C---:B------:R-:W-:Y:S02]  /*0c60*/  LOP3.LUT R9, R6.reuse, R9, RZ, 0x3c, !PT ;  /* 0x0000000906097212 */ /* 0x040fe400078e3cff */
[C---:B------:R-:W-:Y:S02]  /*0c70*/  LOP3.LUT R4, R5.reuse, R4, RZ, 0x3c, !PT ;  /* 0x0000000405047212 */ /* 0x040fe400078e3cff */
[----:B------:R-:W-:Y:S02]  /*0c80*/  LOP3.LUT R5, R5, R6, RZ, 0x3c, !PT ;  /* 0x0000000605057212 */ /* 0x000fe400078e3cff */
[----:B------:R-:W-:Y:S02]  /*0c90*/  LEA.HI R6, R6, R3, RZ, 0x1 ;  /* 0x0000000306067211 */ /* 0x000fe400078f08ff */
[----:B------:R-:W-:Y:S02]  /*0ca0*/  ISETP.GE.AND P1, PT, R9, RZ, PT ;  /* 0x000000ff0900720c */ /* 0x000fe40003f26270 */
[----:B------:R-:W1:Y:S01]  /*0cb0*/  I2F.F64.S64 R4, R4 ;  /* 0x0000000400047312 */ /* 0x000e620000301c00 */
[----:B------:R-:W-:-:S04]  /*0cc0*/  IMAD.MOV R3, RZ, RZ, -R6 ;  /* 0x000000ffff037224 */ /* 0x000fc800078e0a06 */
[----:B------:R-:W-:Y:S01]  /*0cd0*/  @!P0 IMAD.MOV.U32 R6, RZ, RZ, R3 ;  /* 0x000000ffff068224 */ /* 0x000fe200078e0003 */
[----:B-1----:R-:W-:-:S10]  /*0ce0*/  DMUL R18, R4, UR4 ;  /* 0x0000000404127c28 */ /* 0x002fd40008000000 */
[----:B------:R-:W1:Y:S02]  /*0cf0*/  F2F.F32.F64 R18, R18 ;  /* 0x0000001200127310 */ /* 0x000e640000301000 */
[----:B01----:R-:W-:-:S07]  /*0d00*/  FSEL R3, -R18, R18, !P1 ;  /* 0x0000001212037208 */ /* 0x003fce0004800100 */
.L_x_8:
[----:B------:R-:W-:Y:S05]  /*0d10*/  BSYNC.RECONVERGENT B0 ;  /* 0x0000000000007941 */ /* 0x000fea0003800200 */
.L_x_7:
[----:B------:R-:W-:Y:S01]  /*0d20*/  FMUL R4, R3, R3 ;  /* 0x0000000303047220 */ /* 0x000fe20000400000 */
[----:B------:R-:W-:Y:S01]  /*0d30*/  LOP3.LUT R9, R6, 0x1, RZ, 0xc0, !PT ;  /* 0x0000000106097812 */ /* 0x000fe200078ec0ff */
[----:B------:R-:W-:Y:S01]  /*0d40*/  IMAD.MOV.U32 R18, RZ, RZ, 0x3c0885e4 ;  /* 0x3c0885e4ff127424 */ /* 0x000fe200078e00ff */
[----:B------:R-:W-:Y:S01]  /*0d50*/  DMUL R12, R12, 0.5 ;  /* 0x3fe000000c0c7828 */ /* 0x000fe20000000000 */
[----:B------:R-:W-:Y:S01]  /*0d60*/  FFMA R5, R4, R15, -0.0013887860113754868507 ;  /* 0xbab607ed04057423 */ /* 0x000fe2000000000f */
[----:B------:R-:W-:Y:S01]  /*0d70*/  ISETP.NE.U32.AND P0, PT, R9, 0x1, PT ;  /* 0x000000010900780c */ /* 0x000fe20003f05070 */
[----:B------:R-:W-:Y:S01]  /*0d80*/  VIADD R6, R6, 0x1 ;  /* 0x0000000106067836 */ /* 0x000fe20000000000 */
[----:B------:R-:W0:Y:S01]  /*0d90*/  LDCU UR4, c[0x0][0x390] ;  /* 0x00007200ff0477ac */ /* 0x000e220008000800 */
[----:B------:R-:W-:Y:S01]  /*0da0*/  IMAD.MOV.U32 R19, RZ, RZ, 0x3e2aaaa8 ;  /* 0x3e2aaaa8ff137424 */ /* 0x000fe200078e00ff */
[----:B------:R-:W-:Y:S01]  /*0db0*/  FSEL R5, R5, -0.00019574658654164522886, P0 ;  /* 0xb94d415305057808 */ /* 0x000fe20000000000 */
[----:B------:R-:W-:Y:S01]  /*0dc0*/  BSSY.RECONVERGENT B0, `(.L_x_10) ;  /* 0x0000055000007945 */ /* 0x000fe20003800200 */
[----:B------:R-:W-:-:S02]  /*0dd0*/  FSEL R9, R18, 0.041666727513074874878, !P0 ;  /* 0x3d2aaabb12097808 */ /* 0x000fc40004000000 */
[----:B------:R-:W-:Y:S02]  /*0de0*/  LOP3.LUT P1, RZ, R6, 0x2, RZ, 0xc0, !PT ;  /* 0x0000000206ff7812 */ /* 0x000fe4000782c0ff */
[----:B------:R-:W-:Y:S01]  /*0df0*/  FSEL R3, R3, 1, !P0 ;  /* 0x3f80000003037808 */ /* 0x000fe20004000000 */
[----:B------:R-:W-:Y:S01]  /*0e00*/  FFMA R5, R4, R5, R9 ;  /* 0x0000000504057223 */ /* 0x000fe20000000009 */
[----:B------:R-:W-:-:S03]  /*0e10*/  FSEL R20, -R19, -0.4999999701976776123, !P0 ;  /* 0xbeffffff13147808 */ /* 0x000fc60004000100 */
[C---:B------:R-:W-:Y:S02]  /*0e20*/  FFMA R6, R4.reuse, R3, RZ ;  /* 0x0000000304067223 */ /* 0x040fe400000000ff */
[----:B------:R-:W-:Y:S01]  /*0e30*/  FFMA R5, R4, R5, R20 ;  /* 0x0000000504057223 */ /* 0x000fe20000000014 */
[----:B0-----:R-:W-:-:S03]  /*0e40*/  IMAD R25, R11, UR4, R14 ;  /* 0x000000040b197c24 */ /* 0x001fc6000f8e020e */
[----:B------:R-:W-:Y:S01]  /*0e50*/  FFMA R3, R6, R5, R3 ;  /* 0x0000000506037223 */ /* 0x000fe20000000003 */
[----:B------:R-:W-:-:S03]  /*0e60*/  IMAD.MOV.U32 R11, RZ, RZ, 0x3f800000 ;  /* 0x3f800000ff0b7424 */ /* 0x000fc600078e00ff */
[----:B------:R-:W-:-:S04]  /*0e70*/  @P1 FADD R3, RZ, -R3 ;  /* 0x80000003ff031221 */ /* 0x000fc80000000000 */
[----:B------:R-:W0:Y:S02]  /*0e80*/  F2F.F64.F32 R4, R3 ;  /* 0x0000000300047310 */ /* 0x000e240000201800 */
[----:B0-----:R-:W-:Y:S01]  /*0e90*/  DMUL R22, R4, R12 ;  /* 0x0000000c04167228 */ /* 0x001fe20000000000 */
[----:B------:R-:W0:Y:S05]  /*0ea0*/  LDC.64 R4, c[0x0][0x380] ;  /* 0x0000e000ff047b82 */ /* 0x000e2a0000000a00 */
[----:B------:R-:W1:Y:S03]  /*0eb0*/  F2F.F32.F64 R9, R22 ;  /* 0x0000001600097310 */ /* 0x000e660000301000 */
[----:B------:R-:W2:Y:S01]  /*0ec0*/  LDC.64 R12, c[0x0][0x388] ;  /* 0x0000e200ff0c7b82 */ /* 0x000ea20000000a00 */
[----:B-1----:R-:W-:-:S04]  /*0ed0*/  FADD R21, R2, R9 ;  /* 0x0000000902157221 */ /* 0x002fc80000000000 */
[----:B------:R-:W-:Y:S01]  /*0ee0*/  FMUL R6, R21, 0.63661974668502807617 ;  /* 0x3f22f98315067820 */ /* 0x000fe20000400000 */
[----:B0-----:R-:W-:Y:S01]  /*0ef0*/  IMAD.WIDE.U32 R4, R25, 0x10, R4 ;  /* 0x0000001019047825 */ /* 0x001fe200078e0004 */
[----:B------:R-:W-:-:S04]  /*0f00*/  FSETP.GE.AND P0, PT, |R21|, 105615, PT ;  /* 0x47ce47801500780b */ /* 0x000fc80003f06200 */
[----:B------:R-:W0:Y:S01]  /*0f10*/  F2I.NTZ R6, R6 ;  /* 0x0000000600067305 */ /* 0x000e220000203100 */
[----:B------:R1:W-:Y:S01]  /*0f20*/  STG.E.128 desc[UR6][R4.64], R8 ;  /* 0x0000000804007986 */ /* 0x0003e2000c101d06 */
[----:B--2---:R-:W-:-:S05]  /*0f30*/  IMAD.WIDE.U32 R12, R25, 0x4, R12 ;  /* 0x00000004190c7825 */ /* 0x004fca00078e000c */
[----:B------:R1:W-:Y:S01]  /*0f40*/  STG.E.U8 desc[UR6][R12.64+0x3], RZ ;  /* 0x000003ff0c007986 */ /* 0x0003e2000c101106 */
        /* <DEDUP_REMOVED lines=16> */
.L_x_12:
        /* <DEDUP_REMOVED lines=44> */
.L_x_11:
[----:B------:R-:W-:Y:S05]  /*1310*/  BSYNC.RECONVERGENT B0 ;  /* 0x0000000000007941 */ /* 0x000fea0003800200 */
.L_x_10:
[----:B------:R-:W-:Y:S01]  /*1320*/  FMUL R4, R3, R3 ;  /* 0x0000000303047220 */ /* 0x000fe20000400000 */
[C---:B------:R-:W-:Y:S01]  /*1330*/  LOP3.LUT R8, R6.reuse, 0x1, RZ, 0xc0, !PT ;  /* 0x0000000106087812 */ /* 0x040fe200078ec0ff */
[----:B------:R-:W-:Y:S01]  /*1340*/  BSSY.RECONVERGENT B0, `(.L_x_13) ;  /* 0x000004b000007945 */ /* 0x000fe20003800200 */
[----:B------:R-:W-:Y:S01]  /*1350*/  LOP3.LUT P1, RZ, R6, 0x2, RZ, 0xc0, !PT ;  /* 0x0000000206ff7812 */ /* 0x000fe2000782c0ff */
[----:B------:R-:W-:Y:S01]  /*1360*/  FFMA R5, R4, R15, -0.0013887860113754868507 ;  /* 0xbab607ed04057423 */ /* 0x000fe2000000000f */
[----:B------:R-:W-:-:S04]  /*1370*/  ISETP.NE.U32.AND P0, PT, R8, 0x1, PT ;  /* 0x000000010800780c */ /* 0x000fc80003f05070 */
[----:B------:R-:W-:Y:S02]  /*1380*/  FSEL R5, R5, -0.00019574658654164522886, !P0 ;  /* 0xb94d415305057808 */ /* 0x000fe40004000000 */
[----:B------:R-:W-:Y:S02]  /*1390*/  FSEL R11, R16, 0.0083327032625675201416, !P0 ;  /* 0x3c0885e4100b7808 */ /* 0x000fe40004000000 */
[----:B------:R-:W-:Y:S02]  /*13a0*/  FSEL R3, R3, 1, P0 ;  /* 0x3f80000003037808 */ /* 0x000fe40000000000 */
[----:B------:R-:W-:Y:S01]  /*13b0*/  FSEL R8, -R17, -0.16666662693023681641, !P0 ;  /* 0xbe2aaaa811087808 */ /* 0x000fe20004000100 */
[----:B------:R-:W-:Y:S01]  /*13c0*/  FFMA R5, R4, R5, R11 ;  /* 0x0000000504057223 */ /* 0x000fe2000000000b */
[----:B------:R-:W-:Y:S01]  /*13d0*/  FSETP.GE.AND P0, PT, |R2|, 105615, PT ;  /* 0x47ce47800200780b */ /* 0x000fe20003f06200 */
[C---:B------:R-:W-:Y:S02]  /*13e0*/  FFMA R6, R4.reuse, R3, RZ ;  /* 0x0000000304067223 */ /* 0x040fe400000000ff */
[----:B------:R-:W-:-:S04]  /*13f0*/  FFMA R5, R4, R5, R8 ;  /* 0x0000000504057223 */ /* 0x000fc80000000008 */
[----:B------:R-:W-:Y:S01]  /*1400*/  FFMA R3, R6, R5, R3 ;  /* 0x0000000506037223 */ /* 0x000fe20000000003 */
[----:B------:R-:W-:-:S03]  /*1410*/  FMUL R6, R2, 0.63661974668502807617 ;  /* 0x3f22f98302067820 */ /* 0x000fc60000400000 */
[----:B------:R-:W-:-:S03]  /*1420*/  @P1 FADD R3, RZ, -R3 ;  /* 0x80000003ff031221 */ /* 0x000fc60000000000 */
[----:B------:R-:W0:Y:S01]  /*1430*/  F2I.NTZ R6, R6 ;  /* 0x0000000600067305 */ /* 0x000e220000203100 */
[----:B------:R-:W-:-:S07]  /*1440*/  FADD R3, R3, 1 ;  /* 0x3f80000003037421 */ /* 0x000fce0000000000 */
[----:B------:R-:W1:Y:S01]  /*1450*/  F2F.F64.F32 R4, R3 ;  /* 0x0000000300047310 */ /* 0x000e620000201800 */
[----:B0-----:R-:W-:-:S05]  /*1460*/  I2FP.F32.S32 R11, R6 ;  /* 0x00000006000b7245 */ /* 0x001fca0000201400 */
[----:B------:R-:W-:Y:S01]  /*1470*/  FFMA R8, R11, -1.5707962512969970703, R2 ;  /* 0xbfc90fda0b087823 */ /* 0x000fe20000000002 */
[----:B-1----:R-:W-:-:S03]  /*1480*/  DMUL R4, R4, 127.5 ;  /* 0x405fe00004047828 */ /* 0x002fc60000000000 */
[----:B------:R-:W-:-:S04]  /*1490*/  FFMA R8, R11, -7.5497894158615963534e-08, R8 ;  /* 0xb3a221680b087823 */ /* 0x000fc80000000008 */
[----:B------:R-:W-:-:S03]  /*14a0*/  FFMA R8, R11, -5.3903029534742383927e-15, R8 ;  /* 0xa7c234c50b087823 */ /* 0x000fc60000000008 */
[----:B------:R-:W0:Y:S02]  /*14b0*/  F2I.U32.F64.TRUNC R5, R4 ;  /* 0x0000000400057311 */ /* 0x000e24000030d000 */
[----:B0-----:R0:W-:Y:S01]  /*14c0*/  STG.E.U8 desc[UR6][R12.64], R5 ;  /* 0x000000050c007986 */ /* 0x0011e2000c101106 */
[----:B------:R-:W-:Y:S05]  /*14d0*/  @!P0 BRA `(.L_x_14) ;  /* 0x0000000000c48947 */ /* 0x000fea0003800000 */
[----:B------:R-:W-:-:S13]  /*14e0*/  FSETP.NEU.AND P0, PT, |R2|, +INF , PT ;  /* 0x7f8000000200780b */ /* 0x000fda0003f0d200 */
[----:B------:R-:W-:Y:S01]  /*14f0*/  @!P0 FMUL R8, RZ, R2 ;  /* 0x00000002ff088220 */ /* 0x000fe20000400000 */
[----:B------:R-:W-:Y:S01]  /*1500*/  @!P0 IMAD.MOV.U32 R6, RZ, RZ, RZ ;  /* 0x000000ffff068224 */ /* 0x000fe200078e00ff */
[----:B------:R-:W-:Y:S06]  /*1510*/  @!P0 BRA `(.L_x_14) ;  /* 0x0000000000b48947 */ /* 0x000fec0003800000 */
[----:B------:R-:W-:Y:S01]  /*1520*/  IMAD.SHL.U32 R4, R2, 0x100, RZ ;  /* 0x0000010002047824 */ /* 0x000fe200078e00ff */
[----:B------:R-:W1:Y:S01]  /*1530*/  LDCU.64 UR8, c[0x4][URZ] ;  /* 0x01000000ff0877ac */ /* 0x000e620008000a00 */
[----:B------:R-:W-:Y:S02]  /*1540*/  IMAD.MOV.U32 R6, RZ, RZ, RZ ;  /* 0x000000ffff067224 */ /* 0x000fe400078e00ff */
[----:B------:R-:W-:Y:S01]  /*1550*/  IMAD.MOV.U32 R3, RZ, RZ, R1 ;  /* 0x000000ffff037224 */ /* 0x000fe200078e0001 */
[----:B------:R-:W-:Y:S01]  /*1560*/  LOP3.LUT R8, R4, 0x80000000, RZ, 0xfc, !PT ;  /* 0x8000000004087812 */ /* 0x000fe200078efcff */
[----:B------:R-:W-:Y:S01]  /*1570*/  UMOV UR5, URZ ;  /* 0x000000ff00057c82 */ /* 0x000fe20008000000 */
[----:B------:R-:W-:-:S05]  /*1580*/  UMOV UR4, URZ ;  /* 0x000000ff00047c82 */ /* 0x000fca0008000000 */
.L_x_15:
[----:B-1----:R-:W-:Y:S02]  /*1590*/  IMAD.U32 R10, RZ, RZ, UR8 ;  /* 0x00000008ff0a7e24 */ /* 0x002fe4000f8e00ff */
[----:B------:R-:W-:-:S05]  /*15a0*/  IMAD.U32 R11, RZ, RZ, UR9 ;  /* 0x00000009ff0b7e24 */ /* 0x000fca000f8e00ff */
[----:B0-----:R-:W2:Y:S01]  /*15b0*/  LDG.E.CONSTANT R5, desc[UR6][R10.64] ;  /* 0x000000060a057981 */ /* 0x001ea2000c1e9900 */
        /* <DEDUP_REMOVED lines=12> */
[C---:B------:R-:W-:Y:S01]  /*1680*/  LOP3.LUT P0, R5, R2.reuse, 0x1f, RZ, 0xc0, !PT ;  /* 0x0000001f02057812 */ /* 0x040fe2000780c0ff */
[----:B------:R-:W-:-:S05]  /*1690*/  VIADD R3, R2, 0xffffff80 ;  /* 0xffffff8002037836 */ /* 0x000fca0000000000 */
[----:B------:R-:W-:-:S05]  /*16a0*/  SHF.R.U32.HI R2, RZ, 0x5, R3 ;  /* 0x00000005ff027819 */ /* 0x000fca0000011603 */
[----:B------:R-:W-:-:S05]  /*16b0*/  IMAD R8, R2, -0x4, R1 ;  /* 0xfffffffc02087824 */ /* 0x000fca00078e0201 */
[----:B------:R-:W2:Y:S04]  /*16c0*/  LDL R2, [R8+0x18] ;  /* 0x0000180008027983 */ /* 0x000ea80000100800 */
[----:B------:R-:W2:Y:S04]  /*16d0*/  LDL R3, [R8+0x14] ;  /* 0x0000140008037983 */ /* 0x000ea80000100800 */
[----:B------:R-:W3:Y:S01]  /*16e0*/  @P0 LDL R4, [R8+0x10] ;  /* 0x0000100008040983 */ /* 0x000ee20000100800 */
[----:B------:R-:W-:Y:S01]  /*16f0*/  UMOV UR4, 0x54442d19 ;  /* 0x54442d1900047882 */ /* 0x000fe20000000000 */
[----:B------:R-:W-:Y:S01]  /*1700*/  UMOV UR5, 0x3bf921fb ;  /* 0x3bf921fb00057882 */ /* 0x000fe20000000000 */
[----:B--2---:R-:W-:-:S02]  /*1710*/  @P0 SHF.L.W.U32.HI R2, R3, R5, R2 ;  /* 0x0000000503020219 */ /* 0x004fc40000010e02 */
[----:B---3--:R-:W-:-:S04]  /*1720*/  @P0 SHF.L.W.U32.HI R3, R4, R5, R3 ;  /* 0x0000000504030219 */ /* 0x008fc80000010e03 */
[C---:B------:R-:W-:Y:S01]  /*1730*/  SHF.L.W.U32.HI R4, R3.reuse, 0x2, R2 ;  /* 0x0000000203047819 */ /* 0x040fe20000010e02 */
[----:B------:R-:W-:-:S03]  /*1740*/  IMAD.SHL.U32 R3, R3, 0x4, RZ ;  /* 0x0000000403037824 */ /* 0x000fc600078e00ff */
[----:B------:R-:W-:Y:S02]  /*1750*/  SHF.R.S32.HI R5, RZ, 0x1f, R4 ;  /* 0x0000001fff057819 */ /* 0x000fe40000011404 */
[----:B------:R-:W-:Y:S02]  /*1760*/  ISETP.GE.AND P0, PT, R4, RZ, PT ;  /* 0x000000ff0400720c */ /* 0x000fe40003f06270 */
[C---:B------:R-:W-:Y:S02]  /*1770*/  LOP3.LUT R10, R5.reuse, R3, RZ, 0x3c, !PT ;  /* 0x00000003050a7212 */ /* 0x040fe400078e3cff */
[----:B------:R-:W-:Y:S02]  /*1780*/  LOP3.LUT R11, R5, R4, RZ, 0x3c, !PT ;  /* 0x00000004050b7212 */ /* 0x000fe400078e3cff */
[----:B------:R-:W-:-:S04]  /*1790*/  SHF.R.U32.HI R3, RZ, 0x1e, R2 ;  /* 0x0000001eff037819 */ /* 0x000fc80000011602 */
[----:B------:R-:W1:Y:S01]  /*17a0*/  I2F.F64.S64 R10, R10 ;  /* 0x0000000a000a7312 */ /* 0x000e620000301c00 */
[----:B0-----:R-:W-:Y:S01]  /*17b0*/  LEA.HI R6, R4, R3, RZ, 0x1 ;  /* 0x0000000304067211 */ /* 0x001fe200078f08ff */
[----:B-1----:R-:W-:-:S10]  /*17c0*/  DMUL R20, R10, UR4 ;  /* 0x000000040a147c28 */ /* 0x002fd40008000000 */
[----:B------:R-:W0:Y:S02]  /*17d0*/  F2F.F32.F64 R20, R20 ;  /* 0x0000001400147310 */ /* 0x000e240000301000 */
[----:B0-----:R-:W-:-:S07]  /*17e0*/  FSEL R8, -R20, R20, !P0 ;  /* 0x0000001414087208 */ /* 0x001fce0004000100 */
.L_x_14:
[----:B------:R-:W-:Y:S05]  /*17f0*/  BSYNC.RECONVERGENT B0 ;  /* 0x0000000000007941 */ /* 0x000fea0003800200 */
.L_x_13:
[----:B------:R-:W-:Y:S01]  /*1800*/  FMUL R3, R0, 0.63661974668502807617 ;  /* 0x3f22f98300037820 */ /* 0x000fe20000400000 */
[----:B------:R-:W-:Y:S01]  /*1810*/  LOP3.LUT R2, R6, 0x1, RZ, 0xc0, !PT ;  /* 0x0000000106027812 */ /* 0x000fe200078ec0ff */
[----:B------:R-:W-:Y:S01]  /*1820*/  FMUL R4, R8, R8 ;  /* 0x0000000808047220 */ /* 0x000fe20000400000 */
[----:B------:R-:W-:Y:S01]  /*1830*/  LOP3.LUT P1, RZ, R6, 0x2, RZ, 0xc0, !PT ;  /* 0x0000000206ff7812 */ /* 0x000fe2000782c0ff */
[----:B------:R-:W-:Y:S01]  /*1840*/  BSSY.RECONVERGENT B0, `(.L_x_16) ;  /* 0x0000044000007945 */ /* 0x000fe20003800200 */
[----:B------:R-:W-:Y:S01]  /*1850*/  ISETP.NE.U32.AND P0, PT, R2, 0x1, PT ;  /* 0x000000010200780c */ /* 0x000fe20003f05070 */
[----:B------:R-:W1:Y:S01]  /*1860*/  F2I.NTZ R3, R3 ;  /* 0x0000000300037305 */ /* 0x000e620000203100 */
[----:B------:R-:W-:Y:S02]  /*1870*/  FFMA R2, R4, R15, -0.0013887860113754868507 ;  /* 0xbab607ed04027423 */ /* 0x000fe4000000000f */
[----:B------:R-:W-:Y:S02]  /*1880*/  FSEL R11, R16, 0.0083327032625675201416, !P0 ;  /* 0x3c0885e4100b7808 */ /* 0x000fe40004000000 */
[----:B------:R-:W-:-:S02]  /*1890*/  FSEL R17, -R17, -0.16666662693023681641, !P0 ;  /* 0xbe2aaaa811117808 */ /* 0x000fc40004000100 */
[----:B0-----:R-:W-:Y:S02]  /*18a0*/  FSEL R5, R2, -0.00019574658654164522886, !P0 ;  /* 0xb94d415302057808 */ /* 0x001fe40004000000 */
[----:B------:R-:W-:Y:S02]  /*18b0*/  FSEL R2, R8, 1, P0 ;  /* 0x3f80000008027808 */ /* 0x000fe40000000000 */
[----:B------:R-:W-:Y:S01]  /*18c0*/  FSETP.GE.AND P0, PT, |R0|, 105615, PT ;  /* 0x47ce47800000780b */ /* 0x000fe20003f06200 */
[----:B------:R-:W-:Y:S01]  /*18d0*/  FFMA R5, R4, R5, R11 ;  /* 0x0000000504057223 */ /* 0x000fe2000000000b */
[----:B-1----:R-:W-:-:S03]  /*18e0*/  I2FP.F32.S32 R11, R3 ;  /* 0x00000003000b7245 */ /* 0x002fc60000201400 */
[C---:B------:R-:W-:Y:S01]  /*18f0*/  FFMA R17, R4.reuse, R5, R17 ;  /* 0x0000000504117223 */ /* 0x040fe20000000011 */
[----:B------:R-:W-:Y:S01]  /*1900*/  FFMA R5, R4, R2, RZ ;  /* 0x0000000204057223 */ /* 0x000fe200000000ff */
[----:B------:R-:W-:-:S03]  /*1910*/  FFMA R6, R11, -1.5707962512969970703, R0 ;  /* 0xbfc90fda0b067823 */ /* 0x000fc60000000000 */
[----:B------:R-:W-:Y:S01]  /*1920*/  FFMA R5, R5, R17, R2 ;  /* 0x0000001105057223 */ /* 0x000fe20000000002 */
[----:B------:R-:W-:-:S03]  /*1930*/  FFMA R6, R11, -7.5497894158615963534e-08, R6 ;  /* 0xb3a221680b067823 */ /* 0x000fc60000000006 */
[----:B------:R-:W-:Y:S01]  /*1940*/  @P1 FADD R5, RZ, -R5 ;  /* 0x80000005ff051221 */ /* 0x000fe20000000000 */
[----:B------:R-:W-:Y:S01]  /*1950*/  FFMA R6, R11, -5.3903029534742383927e-15, R6 ;  /* 0xa7c234c50b067823 */ /* 0x000fe20000000006 */
[----:B------:R-:W-:Y:S06]  /*1960*/  @!P0 BRA `(.L_x_17) ;  /* 0x0000000000c48947 */ /* 0x000fec0003800000 */
        /* <DEDUP_REMOVED lines=11> */
.L_x_18:
        /* <DEDUP_REMOVED lines=34> */
[----:B------:R-:W-:Y:S01]  /*1c40*/  LEA.HI R3, R2, R3, RZ, 0x1 ;  /* 0x0000000302037211 */ /* 0x000fe200078f08ff */
[----:B-1----:R-:W-:-:S10]  /*1c50*/  DMUL R16, R10, UR4 ;  /* 0x000000040a107c28 */ /* 0x002fd40008000000 */
[----:B------:R-:W0:Y:S02]  /*1c60*/  F2F.F32.F64 R16, R16 ;  /* 0x0000001000107310 */ /* 0x000e240000301000 */
[----:B0-----:R-:W-:-:S07]  /*1c70*/  FSEL R6, -R16, R16, !P0 ;  /* 0x0000001010067208 */ /* 0x001fce0004000100 */
.L_x_17:
[----:B------:R-:W-:Y:S05]  /*1c80*/  BSYNC.RECONVERGENT B0 ;  /* 0x0000000000007941 */ /* 0x000fea0003800200 */
.L_x_16:
[----:B------:R-:W-:Y:S01]  /*1c90*/  FMUL R2, R6, R6 ;  /* 0x0000000606027220 */ /* 0x000fe20000400000 */
[C---:B------:R-:W-:Y:S01]  /*1ca0*/  LOP3.LUT R0, R3.reuse, 0x1, RZ, 0xc0, !PT ;  /* 0x0000000103007812 */ /* 0x040fe200078ec0ff */
[----:B------:R-:W-:Y:S02]  /*1cb0*/  VIADD R3, R3, 0x1 ;  /* 0x0000000103037836 */ /* 0x000fe40000000000 */
[----:B------:R-:W-:Y:S01]  /*1cc0*/  FFMA R15, R2, R15, -0.0013887860113754868507 ;  /* 0xbab607ed020f7423 */ /* 0x000fe2000000000f */
[----:B------:R-:W-:Y:S02]  /*1cd0*/  ISETP.NE.U32.AND P0, PT, R0, 0x1, PT ;  /* 0x000000010000780c */ /* 0x000fe40003f05070 */
[----:B------:R-:W-:Y:S02]  /*1ce0*/  LOP3.LUT P1, RZ, R3, 0x2, RZ, 0xc0, !PT ;  /* 0x0000000203ff7812 */ /* 0x000fe4000782c0ff */
[----:B------:R-:W-:Y:S02]  /*1cf0*/  FSEL R11, R18, 0.041666727513074874878, !P0 ;  /* 0x3d2aaabb120b7808 */ /* 0x000fe40004000000 */
[----:B------:R-:W-:-:S02]  /*1d00*/  FSEL R15, R15, -0.00019574658654164522886, P0 ;  /* 0xb94d41530f0f7808 */ /* 0x000fc40000000000 */
[----:B------:R-:W-:Y:S02]  /*1d10*/  FSEL R0, R6, 1, !P0 ;  /* 0x3f80000006007808 */ /* 0x000fe40004000000 */
[----:B------:R-:W-:Y:S01]  /*1d20*/  FSEL R4, -R19, -0.4999999701976776123, !P0 ;  /* 0xbeffffff13047808 */ /* 0x000fe20004000100 */
[C---:B------:R-:W-:Y:S01]  /*1d30*/  FFMA R11, R2.reuse, R15, R11 ;  /* 0x0000000f020b7223 */ /* 0x040fe2000000000b */
[----:B------:R-:W0:Y:S01]  /*1d40*/  FCHK P0, R7, 10 ;  /* 0x4120000007007902 */ /* 0x000e220000000000 */
[C---:B------:R-:W-:Y:S02]  /*1d50*/  FFMA R3, R2.reuse, R0, RZ ;  /* 0x0000000002037223 */ /* 0x040fe400000000ff */
[----:B------:R-:W-:Y:S01]  /*1d60*/  FFMA R4, R2, R11, R4 ;  /* 0x0000000b02047223 */ /* 0x000fe20000000004 */
[----:B------:R-:W-:-:S03]  /*1d70*/  IMAD.MOV.U32 R11, RZ, RZ, 0x3dcccccd ;  /* 0x3dcccccdff0b7424 */ /* 0x000fc600078e00ff */
[----:B------:R-:W-:-:S04]  /*1d80*/  FFMA R0, R3, R4, R0 ;  /* 0x0000000403007223 */ /* 0x000fc80000000000 */
[----:B------:R-:W-:-:S04]  /*1d90*/  @P1 FADD R0, RZ, -R0 ;  /* 0x80000000ff001221 */ /* 0x000fc80000000000 */
[----:B------:R-:W-:Y:S01]  /*1da0*/  FFMA R5, R5, R0, 1 ;  /* 0x3f80000005057423 */ /* 0x000fe20000000000 */
[----:B------:R-:W-:-:S03]  /*1db0*/  IMAD.MOV.U32 R0, RZ, RZ, 0x41200000 ;  /* 0x41200000ff007424 */ /* 0x000fc600078e00ff */
[----:B------:R-:W1:Y:S01]  /*1dc0*/  F2F.F64.F32 R2, R5 ;  /* 0x0000000500027310 */ /* 0x000e620000201800 */
[----:B------:R-:W-:-:S04]  /*1dd0*/  FFMA R0, R11, -R0, 1 ;  /* 0x3f8000000b007423 */ /* 0x000fc80000000800 */
[----:B------:R-:W-:-:S04]  /*1de0*/  FFMA R0, R0, R11, 0.10000000149011611938 ;  /* 0x3dcccccd00007423 */ /* 0x000fc8000000000b */
[----:B------:R-:W-:-:S04]  /*1df0*/  FFMA R4, R0, R7, RZ ;  /* 0x0000000700047223 */ /* 0x000fc800000000ff */
[----:B------:R-:W-:Y:S01]  /*1e00*/  FFMA R11, R4, -10, R7 ;  /* 0xc1200000040b7823 */ /* 0x000fe20000000007 */
[----:B-1----:R-:W-:-:S03]  /*1e10*/  DMUL R2, R2, 127.5 ;  /* 0x405fe00002027828 */ /* 0x002fc60000000000 */
[----:B------:R-:W-:-:S07]  /*1e20*/  FFMA R0, R0, R11, R4 ;  /* 0x0000000b00007223 */ /* 0x000fce0000000004 */
[----:B------:R-:W1:Y:S02]  /*1e30*/  F2I.U32.F64.TRUNC R3, R2 ;  /* 0x0000000200037311 */ /* 0x000e64000030d000 */
[----:B-1----:R1:W-:Y:S01]  /*1e40*/  STG.E.U8 desc[UR6][R12.64+0x1], R3 ;  /* 0x000001030c007986 */ /* 0x0023e2000c101106 */
[----:B0-----:R-:W-:Y:S05]  /*1e50*/  @!P0 BRA `(.L_x_19) ;  /* 0x0000000000188947 */ /* 0x001fea0003800000 */
[----:B------:R-:W0:Y:S01]  /*1e60*/  LDCU UR4, c[0x0][0x398] ;  /* 0x00007300ff0477ac */ /* 0x000e220008000800 */
[----:B-1----:R-:W-:Y:S01]  /*1e70*/  IMAD.MOV.U32 R3, RZ, RZ, 0x41200000 ;  /* 0x41200000ff037424 */ /* 0x002fe200078e00ff */
[----:B------:R-:W-:Y:S01]  /*1e80*/  MOV R4, 0x1eb0 ;  /* 0x00001eb000047802 */ /* 0x000fe20000000f00 */
[----:B0-----:R-:W-:-:S07]  /*1e90*/  IMAD.U32 R0, RZ, RZ, UR4 ;  /* 0x00000004ff007e24 */ /* 0x001fce000f8e00ff */
[----:B------:R-:W-:Y:S05]  /*1ea0*/  CALL.REL.NOINC `($__internal_0_$__cuda_sm3x_div_rn_noftz_f32_slowpath) ;  /* 0x0000000400687944 */ /* 0x000fea0003c00000 */
[----:B------:R-:W-:-:S07]  /*1eb0*/  IMAD.MOV.U32 R0, RZ, RZ, R3 ;  /* 0x000000ffff007224 */ /* 0x000fce00078e0003 */
.L_x_19:
[----:B------:R-:W-:Y:S01]  /*1ec0*/  FADD R5, R9, R0 ;  /* 0x0000000009057221 */ /* 0x000fe20000000000 */
[----:B------:R-:W-:Y:S03]  /*1ed0*/  BSSY.RECONVERGENT B0, `(.L_x_20) ;  /* 0x0000040000007945 */ /* 0x000fe60003800200 */
[C---:B------:R-:W-:Y:S01]  /*1ee0*/  FMUL R0, R5.reuse, 0.63661974668502807617 ;  /* 0x3f22f98305007820 */ /* 0x040fe20000400000 */
[----:B------:R-:W-:-:S05]  /*1ef0*/  FSETP.GE.AND P0, PT, |R5|, 105615, PT ;  /* 0x47ce47800500780b */ /* 0x000fca0003f06200 */
[----:B------:R-:W0:Y:S02]  /*1f00*/  F2I.NTZ R0, R0 ;  /* 0x0000000000007305 */ /* 0x000e240000203100 */
[----:B0-----:R-:W-:-:S05]  /*1f10*/  I2FP.F32.S32 R2, R0 ;  /* 0x0000000000027245 */ /* 0x001fca0000201400 */
[----:B-1----:R-:W-:-:S04]  /*1f20*/  FFMA R3, R2, -1.5707962512969970703, R5 ;  /* 0xbfc90fda02037823 */ /* 0x002fc80000000005 */
[----:B------:R-:W-:-:S04]  /*1f30*/  FFMA R3, R2, -7.5497894158615963534e-08, R3 ;  /* 0xb3a2216802037823 */ /* 0x000fc80000000003 */
        /* <DEDUP_REMOVED lines=13> */
.L_x_22:
        /* <DEDUP_REMOVED lines=44> */
.L_x_21:
[----:B------:R-:W-:Y:S05]  /*22d0*/  BSYNC.RECONVERGENT B0 ;  /* 0x0000000000007941 */ /* 0x000fea0003800200 */
.L_x_20:
[----:B------:R-:W-:Y:S02]  /*22e0*/  IMAD.MOV.U32 R4, RZ, RZ, 0x37cbac00 ;  /* 0x37cbac00ff047424 */ /* 0x000fe400078e00ff */
[----:B------:R-:W-:Y:S01]  /*22f0*/  FMUL R3, R2, R2 ;  /* 0x0000000202037220 */ /* 0x000fe20000400000 */
[C---:B------:R-:W-:Y:S01]  /*2300*/  LOP3.LUT R5, R0.reuse, 0x1, RZ, 0xc0, !PT ;  /* 0x0000000100057812 */ /* 0x040fe200078ec0ff */
[----:B------:R-:W-:Y:S01]  /*2310*/  IMAD.MOV.U32 R6, RZ, RZ, 0x3d2aaabb ;  /* 0x3d2aaabbff067424 */ /* 0x000fe200078e00ff */
[----:B------:R-:W-:Y:S01]  /*2320*/  LOP3.LUT P1, RZ, R0, 0x2, RZ, 0xc0, !PT ;  /* 0x0000000200ff7812 */ /* 0x000fe2000782c0ff */
[----:B------:R-:W-:Y:S01]  /*2330*/  FFMA R4, R3, R4, -0.0013887860113754868507 ;  /* 0xbab607ed03047423 */ /* 0x000fe20000000004 */
[----:B------:R-:W-:Y:S01]  /*2340*/  ISETP.NE.U32.AND P0, PT, R5, 0x1, PT ;  /* 0x000000010500780c */ /* 0x000fe20003f05070 */
[----:B------:R-:W-:-:S03]  /*2350*/  IMAD.MOV.U32 R7, RZ, RZ, 0x3effffff ;  /* 0x3effffffff077424 */ /* 0x000fc600078e00ff */
[----:B------:R-:W-:Y:S02]  /*2360*/  FSEL R4, R4, -0.00019574658654164522886, !P0 ;  /* 0xb94d415304047808 */ /* 0x000fe40004000000 */
[----:B------:R-:W-:Y:S02]  /*2370*/  FSEL R6, R6, 0.0083327032625675201416, !P0 ;  /* 0x3c0885e406067808 */ /* 0x000fe40004000000 */
[----:B------:R-:W-:Y:S02]  /*2380*/  FSEL R0, R2, 1, P0 ;  /* 0x3f80000002007808 */ /* 0x000fe40000000000 */
[----:B------:R-:W-:Y:S01]  /*2390*/  FSEL R7, -R7, -0.16666662693023681641, !P0 ;  /* 0xbe2aaaa807077808 */ /* 0x000fe20004000100 */
[C---:B------:R-:W-:Y:S02]  /*23a0*/  FFMA R4, R3.reuse, R4, R6 ;  /* 0x0000000403047223 */ /* 0x040fe40000000006 */
[C---:B------:R-:W-:Y:S02]  /*23b0*/  FFMA R5, R3.reuse, R0, RZ ;  /* 0x0000000003057223 */ /* 0x040fe400000000ff */
[----:B------:R-:W-:-:S04]  /*23c0*/  FFMA R4, R3, R4, R7 ;  /* 0x0000000403047223 */ /* 0x000fc80000000007 */
[----:B------:R-:W-:-:S04]  /*23d0*/  FFMA R0, R5, R4, R0 ;  /* 0x0000000405007223 */ /* 0x000fc80000000000 */
[----:B------:R-:W-:-:S04]  /*23e0*/  @P1 FADD R0, RZ, -R0 ;  /* 0x80000000ff001221 */ /* 0x000fc80000000000 */
[----:B------:R-:W-:-:S04]  /*23f0*/  FADD R0, R0, 1 ;  /* 0x3f80000000007421 */ /* 0x000fc80000000000 */
[----:B------:R-:W0:Y:S02]  /*2400*/  F2F.F64.F32 R2, R0 ;  /* 0x0000000000027310 */ /* 0x000e240000201800 */
[----:B0-----:R-:W-:-:S10]  /*2410*/  DMUL R2, R2, 127.5 ;  /* 0x405fe00002027828 */ /* 0x001fd40000000000 */
[----:B------:R-:W0:Y:S02]  /*2420*/  F2I.U32.F64.TRUNC R3, R2 ;  /* 0x0000000200037311 */ /* 0x000e24000030d000 */
[----:B0-----:R-:W-:Y:S01]  /*2430*/  STG.E.U8 desc[UR6][R12.64+0x2], R3 ;  /* 0x000002030c007986 */ /* 0x001fe2000c101106 */
[----:B------:R-:W-:Y:S05]  /*2440*/  EXIT ;  /* 0x000000000000794d */ /* 0x000fea0003800000 */
        .weak           $__internal_0_$__cuda_sm3x_div_rn_noftz_f32_slowpath
        .type           $__internal_0_$__cuda_sm3x_div_rn_noftz_f32_slowpath,@function
        .size           $__internal_0_$__cuda_sm3x_div_rn_noftz_f32_slowpath,(.L_x_35 - $__internal_0_$__cuda_sm3x_div_rn_noftz_f32_slowpath)
$__internal_0_$__cuda_sm3x_div_rn_noftz_f32_slowpath:
[----:B------:R-:W-:Y:S01]  /*2450*/  SHF.R.U32.HI R6, RZ, 0x17, R3 ;  /* 0x00000017ff067819 */ /* 0x000fe20000011603 */
[----:B------:R-:W-:Y:S01]  /*2460*/  BSSY.RECONVERGENT B1, `(.L_x_23) ;  /* 0x0000063000017945 */ /* 0x000fe20003800200 */
[--C-:B------:R-:W-:Y:S01]  /*2470*/  SHF.R.U32.HI R5, RZ, 0x17, R0.reuse ;  /* 0x00000017ff057819 */ /* 0x100fe20000011600 */
[----:B------:R-:W-:Y:S01]  /*2480*/  IMAD.MOV.U32 R7, RZ, RZ, R0 ;  /* 0x000000ffff077224 */ /* 0x000fe200078e0000 */
[----:B------:R-:W-:Y:S02]  /*2490*/  LOP3.LUT R6, R6, 0xff, RZ, 0xc0, !PT ;  /* 0x000000ff06067812 */ /* 0x000fe400078ec0ff */
[----:B------:R-:W-:-:S03]  /*24a0*/  LOP3.LUT R17, R5, 0xff, RZ, 0xc0, !PT ;  /* 0x000000ff05117812 */ /* 0x000fc600078ec0ff */
[----:B------:R-:W-:Y:S02]  /*24b0*/  VIADD R15, R6, 0xffffffff ;  /* 0xffffffff060f7836 */ /* 0x000fe40000000000 */
[----:B------:R-:W-:-:S03]  /*24c0*/  VIADD R10, R17, 0xffffffff ;  /* 0xffffffff110a7836 */ /* 0x000fc60000000000 */
[----:B------:R-:W-:-:S04]  /*24d0*/  ISETP.GT.U32.AND P0, PT, R15, 0xfd, PT ;  /* 0x000000fd0f00780c */ /* 0x000fc80003f04070 */
[----:B------:R-:W-:-:S13]  /*24e0*/  ISETP.GT.U32.OR P0, PT, R10, 0xfd, P0 ;  /* 0x000000fd0a00780c */ /* 0x000fda0000704470 */
[----:B------:R-:W-:Y:S01]  /*24f0*/  @!P0 IMAD.MOV.U32 R5, RZ, RZ, RZ ;  /* 0x000000ffff058224 */ /* 0x000fe200078e00ff */
[----:B------:R-:W-:Y:S06]  /*2500*/  @!P0 BRA `(.L_x_24) ;  /* 0x00000000005c8947 */ /* 0x000fec0003800000 */
[----:B------:R-:W-:Y:S02]  /*2510*/  FSETP.GTU.FTZ.AND P0, PT, |R0|, +INF , PT ;  /* 0x7f8000000000780b */ /* 0x000fe40003f1c200 */
[----:B------:R-:W-:-:S04]  /*2520*/  FSETP.GTU.FTZ.AND P1, PT, |R3|, +INF , PT ;  /* 0x7f8000000300780b */ /* 0x000fc80003f3c200 */
[----:B------:R-:W-:-:S13]  /*2530*/  PLOP3.LUT P0, PT, P0, P1, PT, 0xf8, 0x8f ;  /* 0x00000000008f781c */ /* 0x000fda0000703f70 */
[----:B------:R-:W-:Y:S05]  /*2540*/  @P0 BRA `(.L_x_25) ;  /* 0x00000004004c0947 */ /* 0x000fea0003800000 */
[----:B------:R-:W-:-:S13]  /*2550*/  LOP3.LUT P0, RZ, R3, 0x7fffffff, R7, 0xc8, !PT ;  /* 0x7fffffff03ff7812 */ /* 0x000fda000780c807 */
[----:B------:R-:W-:Y:S05]  /*2560*/  @!P0 BRA `(.L_x_26) ;  /* 0x00000004003c8947 */ /* 0x000fea0003800000 */
[C---:B------:R-:W-:Y:S02]  /*2570*/  FSETP.NEU.FTZ.AND P2, PT, |R0|.reuse, +INF , PT ;  /* 0x7f8000000000780b */ /* 0x040fe40003f5d200 */
[----:B------:R-:W-:Y:S02]  /*2580*/  FSETP.NEU.FTZ.AND P1, PT, |R3|, +INF , PT ;  /* 0x7f8000000300780b */ /* 0x000fe40003f3d200 */
[----:B------:R-:W-:-:S11]  /*2590*/  FSETP.NEU.FTZ.AND P0, PT, |R0|, +INF , PT ;  /* 0x7f8000000000780b */ /* 0x000fd60003f1d200 */
[----:B------:R-:W-:Y:S05]  /*25a0*/  @!P1 BRA !P2, `(.L_x_26) ;  /* 0x00000004002c9947 */ /* 0x000fea0005000000 */
[----:B------:R-:W-:-:S04]  /*25b0*/  LOP3.LUT P2, RZ, R7, 0x7fffffff, RZ, 0xc0, !PT ;  /* 0x7fffffff07ff7812 */ /* 0x000fc8000784c0ff */
[----:B------:R-:W-:-:S13]  /*25c0*/  PLOP3.LUT P1, PT, P1, P2, PT, 0x2f, 0xf2 ;  /* 0x0000000000f2781c */ /* 0x000fda0000f24577 */
[----:B------:R-:W-:Y:S05]  /*25d0*/  @P1 BRA `(.L_x_27) ;  /* 0x0000000400181947 */ /* 0x000fea0003800000 */
[----:B------:R-:W-:-:S04]  /*25e0*/  LOP3.LUT P1, RZ, R3, 0x7fffffff, RZ, 0xc0, !PT ;  /* 0x7fffffff03ff7812 */ /* 0x000fc8000782c0ff */
[----:B------:R-:W-:-:S13]  /*25f0*/  PLOP3.LUT P0, PT, P0, P1, PT, 0x2f, 0xf2 ;  /* 0x0000000000f2781c */ /* 0x000fda0000702577 */
[----:B------:R-:W-:Y:S05]  /*2600*/  @P0 BRA `(.L_x_28) ;  /* 0x0000000400000947 */ /* 0x000fea0003800000 */
[----:B------:R-:W-:Y:S02]  /*2610*/  ISETP.GE.AND P0, PT, R10, RZ, PT ;  /* 0x000000ff0a00720c */ /* 0x000fe40003f06270 */
[----:B------:R-:W-:-:S11]  /*2620*/  ISETP.GE.AND P1, PT, R15, RZ, PT ;  /* 0x000000ff0f00720c */ /* 0x000fd60003f26270 */
[----:B------:R-:W-:Y:S02]  /*2630*/  @P0 IMAD.MOV.U32 R5, RZ, RZ, RZ ;  /* 0x000000ffff050224 */ /* 0x000fe400078e00ff */
[----:B------:R-:W-:Y:S01]  /*2640*/  @!P0 FFMA R7, R0, 1.84467440737095516160e+19, RZ ;  /* 0x5f80000000078823 */ /* 0x000fe200000000ff */
[----:B------:R-:W-:Y:S02]  /*2650*/  @!P0 IMAD.MOV.U32 R5, RZ, RZ, -0x40 ;  /* 0xffffffc0ff058424 */ /* 0x000fe400078e00ff */
[----:B------:R-:W-:Y:S02]  /*2660*/  @!P1 FFMA R3, R3, 1.84467440737095516160e+19, RZ ;  /* 0x5f80000003039823 */ /* 0x000fe400000000ff */
[----:B------:R-:W-:-:S07]  /*2670*/  @!P1 VIADD R5, R5, 0x40 ;  /* 0x0000004005059836 */ /* 0x000fce0000000000 */
.L_x_24:
[----:B------:R-:W-:Y:S01]  /*2680*/  LEA R10, R6, 0xc0800000, 0x17 ;  /* 0xc0800000060a7811 */ /* 0x000fe200078eb8ff */
[----:B------:R-:W-:Y:S04]  /*2690*/  BSSY.RECONVERGENT B2, `(.L_x_29) ;  /* 0x0000036000027945 */ /* 0x000fe80003800200 */
[----:B------:R-:W-:Y:S02]  /*26a0*/  IMAD.IADD R15, R3, 0x1, -R10 ;  /* 0x00000001030f7824 */ /* 0x000fe400078e0a0a */
[----:B------:R-:W-:Y:S02]  /*26b0*/  VIADD R10, R17, 0xffffff81 ;  /* 0xffffff81110a7836 */ /* 0x000fe40000000000 */
[----:B------:R-:W0:Y:S01]  /*26c0*/  MUFU.RCP R16, R15 ;  /* 0x0000000f00107308 */ /* 0x000e220000001000 */
[----:B------:R-:W-:Y:S01]  /*26d0*/  FADD.FTZ R18, -R15, -RZ ;  /* 0x800000ff0f127221 */ /* 0x000fe20000010100 */
[C---:B------:R-:W-:Y:S01]  /*26e0*/  IMAD R3, R10.reuse, -0x800000, R7 ;  /* 0xff8000000a037824 */ /* 0x040fe200078e0207 */
[----:B------:R-:W-:-:S05]  /*26f0*/  IADD3 R10, PT, PT, R10, 0x7f, -R6 ;  /* 0x0000007f0a0a7810 */ /* 0x000fca0007ffe806 */
[----:B------:R-:W-:Y:S02]  /*2700*/  IMAD.IADD R10, R10, 0x1, R5 ;  /* 0x000000010a0a7824 */ /* 0x000fe400078e0205 */
[----:B0-----:R-:W-:-:S04]  /*2710*/  FFMA R17, R16, R18, 1 ;  /* 0x3f80000010117423 */ /* 0x001fc80000000012 */
[----:B------:R-:W-:-:S04]  /*2720*/  FFMA R20, R16, R17, R16 ;  /* 0x0000001110147223 */ /* 0x000fc80000000010 */
[----:B------:R-:W-:-:S04]  /*2730*/  FFMA R7, R3, R20, RZ ;  /* 0x0000001403077223 */ /* 0x000fc800000000ff */
[----:B------:R-:W-:-:S04]  /*2740*/  FFMA R16, R18, R7, R3 ;  /* 0x0000000712107223 */ /* 0x000fc80000000003 */
[----:B------:R-:W-:-:S04]  /*2750*/  FFMA R17, R20, R16, R7 ;  /* 0x0000001014117223 */ /* 0x000fc80000000007 */
[----:B------:R-:W-:-:S04]  /*2760*/  FFMA R18, R18, R17, R3 ;  /* 0x0000001112127223 */ /* 0x000fc80000000003 */
[----:B------:R-:W-:-:S05]  /*2770*/  FFMA R3, R20, R18, R17 ;  /* 0x0000001214037223 */ /* 0x000fca0000000011 */
[----:B------:R-:W-:-:S04]  /*2780*/  SHF.R.U32.HI R6, RZ, 0x17, R3 ;  /* 0x00000017ff067819 */ /* 0x000fc80000011603 */
[----:B------:R-:W-:-:S05]  /*2790*/  LOP3.LUT R6, R6, 0xff, RZ, 0xc0, !PT ;  /* 0x000000ff06067812 */ /* 0x000fca00078ec0ff */
[----:B------:R-:W-:-:S04]  /*27a0*/  IMAD.IADD R15, R6, 0x1, R10 ;  /* 0x00000001060f7824 */ /* 0x000fc800078e020a */
[----:B------:R-:W-:-:S05]  /*27b0*/  VIADD R5, R15, 0xffffffff ;  /* 0xffffffff0f057836 */ /* 0x000fca0000000000 */
[----:B------:R-:W-:-:S13]  /*27c0*/  ISETP.GE.U32.AND P0, PT, R5, 0xfe, PT ;  /* 0x000000fe0500780c */ /* 0x000fda0003f06070 */
[----:B------:R-:W-:Y:S05]  /*27d0*/  @!P0 BRA `(.L_x_30) ;  /* 0x0000000000808947 */ /* 0x000fea0003800000 */
[----:B------:R-:W-:-:S13]  /*27e0*/  ISETP.GT.AND P0, PT, R15, 0xfe, PT ;  /* 0x000000fe0f00780c */ /* 0x000fda0003f04270 */
[----:B------:R-:W-:Y:S05]  /*27f0*/  @P0 BRA `(.L_x_31) ;  /* 0x00000000006c0947 */ /* 0x000fea0003800000 */
[----:B------:R-:W-:-:S13]  /*2800*/  ISETP.GE.AND P0, PT, R15, 0x1, PT ;  /* 0x000000010f00780c */ /* 0x000fda0003f06270 */
[----:B------:R-:W-:Y:S05]  /*2810*/  @P0 BRA `(.L_x_32) ;  /* 0x0000000000740947 */ /* 0x000fea0003800000 */
[----:B------:R-:W-:Y:S02]  /*2820*/  ISETP.GE.AND P0, PT, R15, -0x18, PT ;  /* 0xffffffe80f00780c */ /* 0x000fe40003f06270 */
[----:B------:R-:W-:-:S11]  /*2830*/  LOP3.LUT R3, R3, 0x80000000, RZ, 0xc0, !PT ;  /* 0x8000000003037812 */ /* 0x000fd600078ec0ff */
[----:B------:R-:W-:Y:S05]  /*2840*/  @!P0 BRA `(.L_x_32) ;  /* 0x0000000000688947 */ /* 0x000fea0003800000 */
[CCC-:B------:R-:W-:Y:S01]  /*2850*/  FFMA.RZ R5, R20.reuse, R18.reuse, R17.reuse ;  /* 0x0000001214057223 */ /* 0x1c0fe2000000c011 */
[C---:B------:R-:W-:Y:S02]  /*2860*/  VIADD R10, R15.reuse, 0x20 ;  /* 0x000000200f0a7836 */ /* 0x040fe40000000000 */
[CCC-:B------:R-:W-:Y:S01]  /*2870*/  FFMA.RM R6, R20.reuse, R18.reuse, R17.reuse ;  /* 0x0000001214067223 */ /* 0x1c0fe20000004011 */
[----:B------:R-:W-:Y:S02]  /*2880*/  ISETP.NE.AND P2, PT, R15, RZ, PT ;  /* 0x000000ff0f00720c */ /* 0x000fe40003f45270 */
[----:B------:R-:W-:Y:S01]  /*2890*/  LOP3.LUT R7, R5, 0x7fffff, RZ, 0xc0, !PT ;  /* 0x007fffff05077812 */ /* 0x000fe200078ec0ff */
[----:B------:R-:W-:Y:S01]  /*28a0*/  FFMA.RP R5, R20, R18, R17 ;  /* 0x0000001214057223 */ /* 0x000fe20000008011 */
[----:B------:R-:W-:Y:S01]  /*28b0*/  ISETP.NE.AND P1, PT, R15, RZ, PT ;  /* 0x000000ff0f00720c */ /* 0x000fe20003f25270 */
[----:B------:R-:W-:Y:S01]  /*28c0*/  IMAD.MOV R15, RZ, RZ, -R15 ;  /* 0x000000ffff0f7224 */ /* 0x000fe200078e0a0f */
[----:B------:R-:W-:-:S02]  /*28d0*/  LOP3.LUT R7, R7, 0x800000, RZ, 0xfc, !PT ;  /* 0x0080000007077812 */ /* 0x000fc400078efcff */
[----:B------:R-:W-:Y:S02]  /*28e0*/  FSETP.NEU.FTZ.AND P0, PT, R5, R6, PT ;  /* 0x000000060500720b */ /* 0x000fe40003f1d000 */
[----:B------:R-:W-:Y:S02]  /*28f0*/  SHF.L.U32 R10, R7, R10, RZ ;  /* 0x0000000a070a7219 */ /* 0x000fe400000006ff */
[----:B------:R-:W-:Y:S02]  /*2900*/  SEL R6, R15, RZ, P2 ;  /* 0x000000ff0f067207 */ /* 0x000fe40001000000 */
[----:B------:R-:W-:Y:S02]  /*2910*/  ISETP.NE.AND P1, PT, R10, RZ, P1 ;  /* 0x000000ff0a00720c */ /* 0x000fe40000f25270 */
[----:B------:R-:W-:Y:S02]  /*2920*/  SHF.R.U32.HI R6, RZ, R6, R7 ;  /* 0x00000006ff067219 */ /* 0x000fe40000011607 */
[----:B------:R-:W-:-:S02]  /*2930*/  PLOP3.LUT P0, PT, P0, P1, PT, 0xf8, 0x8f ;  /* 0x00000000008f781c */ /* 0x000fc40000703f70 */
[----:B------:R-:W-:Y:S02]  /*2940*/  SHF.R.U32.HI R10, RZ, 0x1, R6 ;  /* 0x00000001ff0a7819 */ /* 0x000fe40000011606 */
[----:B------:R-:W-:-:S04]  /*2950*/  SEL R5, RZ, 0x1, !P0 ;  /* 0x00000001ff057807 */ /* 0x000fc80004000000 */
[----:B------:R-:W-:-:S04]  /*2960*/  LOP3.LUT R5, R5, 0x1, R10, 0xf8, !PT ;  /* 0x0000000105057812 */ /* 0x000fc800078ef80a */
[----:B------:R-:W-:-:S05]  /*2970*/  LOP3.LUT R5, R5, R6, RZ, 0xc0, !PT ;  /* 0x0000000605057212 */ /* 0x000fca00078ec0ff */
[----:B------:R-:W-:-:S05]  /*2980*/  IMAD.IADD R10, R10, 0x1, R5 ;  /* 0x000000010a0a7824 */ /* 0x000fca00078e0205 */
[----:B------:R-:W-:Y:S01]  /*2990*/  LOP3.LUT R3, R10, R3, RZ, 0xfc, !PT ;  /* 0x000000030a037212 */ /* 0x000fe200078efcff */
[----:B------:R-:W-:Y:S06]  /*29a0*/  BRA `(.L_x_32) ;  /* 0x0000000000107947 */ /* 0x000fec0003800000 */
.L_x_31:
[----:B------:R-:W-:-:S04]  /*29b0*/  LOP3.LUT R3, R3, 0x80000000, RZ, 0xc0, !PT ;  /* 0x8000000003037812 */ /* 0x000fc800078ec0ff */
[----:B------:R-:W-:Y:S01]  /*29c0*/  LOP3.LUT R3, R3, 0x7f800000, RZ, 0xfc, !PT ;  /* 0x7f80000003037812 */ /* 0x000fe200078efcff */
[----:B------:R-:W-:Y:S06]  /*29d0*/  BRA `(.L_x_32) ;  /* 0x0000000000047947 */ /* 0x000fec0003800000 */
.L_x_30:
[----:B------:R-:W-:-:S07]  /*29e0*/  IMAD R3, R10, 0x800000, R3 ;  /* 0x008000000a037824 */ /* 0x000fce00078e0203 */
.L_x_32:
[----:B------:R-:W-:Y:S05]  /*29f0*/  BSYNC.RECONVERGENT B2 ;  /* 0x0000000000027941 */ /* 0x000fea0003800200 */
.L_x_29:
[----:B------:R-:W-:Y:S05]  /*2a00*/  BRA `(.L_x_33) ;  /* 0x0000000000207947 */ /* 0x000fea0003800000 */
.L_x_28:
[----:B------:R-:W-:-:S04]  /*2a10*/  LOP3.LUT R3, R3, 0x80000000, R7, 0x48, !PT ;  /* 0x8000000003037812 */ /* 0x000fc800078e4807 */
[----:B------:R-:W-:Y:S01]  /*2a20*/  LOP3.LUT R3, R3, 0x7f800000, RZ, 0xfc, !PT ;  /* 0x7f80000003037812 */ /* 0x000fe200078efcff */
[----:B------:R-:W-:Y:S06]  /*2a30*/  BRA `(.L_x_33) ;  /* 0x0000000000147947 */ /* 0x000fec0003800000 */
.L_x_27:
[----:B------:R-:W-:Y:S01]  /*2a40*/  LOP3.LUT R3, R3, 0x80000000, R7, 0x48, !PT ;  /* 0x8000000003037812 */ /* 0x000fe200078e4807 */
[----:B------:R-:W-:Y:S06]  /*2a50*/  BRA `(.L_x_33) ;  /* 0x00000000000c7947 */ /* 0x000fec0003800000 */
.L_x_26:
[----:B------:R-:W0:Y:S01]  /*2a60*/  MUFU.RSQ R3, -QNAN ;  /* 0xffc0000000037908 */ /* 0x000e220000001400 */
[----:B------:R-:W-:Y:S05]  /*2a70*/  BRA `(.L_x_33) ;  /* 0x0000000000047947 */ /* 0x000fea0003800000 */
.L_x_25:
[----:B------:R-:W-:-:S07]  /*2a80*/  FADD.FTZ R3, R0, R3 ;  /* 0x0000000300037221 */ /* 0x000fce0000010000 */
.L_x_33:
[----:B------:R-:W-:Y:S05]  /*2a90*/  BSYNC.RECONVERGENT B1 ;  /* 0x0000000000017941 */ /* 0x000fea0003800200 */
.L_x_23:
[----:B------:R-:W-:-:S04]  /*2aa0*/  IMAD.MOV.U32 R5, RZ, RZ, 0x0 ;  /* 0x00000000ff057424 */ /* 0x000fc800078e00ff */
[----:B0-----:R-:W-:Y:S05]  /*2ab0*/  RET.REL.NODEC R4 `(_Z6kernelP6float4P6uchar4jjf) ;  /* 0xffffffd404507950 */ /* 0x001fea0003c3ffff */
.L_x_34:
[----:B------:R-:W-:-:S00]  /*2ac0*/  BRA `(.L_x_34) ;  /* 0xfffffffc00fc7947 */ /* 0x000fc0000383ffff */
[----:B------:R-:W-:-:S00]  /*2ad0*/  NOP ;  /* 0x0000000000007918 */ /* 0x000fc00000000000 */
        /* <DEDUP_REMOVED lines=10> */
.L_x_35:


//--------------------- .nv.global.init           --------------------------
	.section	.nv.global.init,"aw",@progbits
	.align	4
.nv.global.init:
	.type		__cudart_i2opi_f,@object
	.size		__cudart_i2opi_f,(.L_0 - __cudart_i2opi_f)
__cudart_i2opi_f:
        /*0000*/ 	.byte	0x41, 0x90, 0x43, 0x3c, 0x99, 0x95, 0x62, 0xdb, 0xc0, 0xdd, 0x34, 0xf5, 0xd1, 0x57, 0x27, 0xfc
        /*0010*/ 	.byte	0x29, 0x15, 0x44, 0x4e, 0x6e, 0x83, 0xf9, 0xa2
.L_0:


//--------------------- .nv.shared.reserved.0     --------------------------
	.section	.nv.shared.reserved.0,"aw",@nobits
	.weak		__nv_reservedSMEM_offset_0_alias
	.size		__nv_reservedSMEM_offset_0_alias, 0, 64
	.other		__nv_reservedSMEM_offset_0_alias,@"STO_CUDA_RESERVED_SHARED STV_DEFAULT"
__nv_reservedSMEM_offset_0_alias:
	.zero		0
	.zero		64


//--------------------- .nv.constant0._Z6kernelP6float4P6uchar4jjf --------------------------
	.section	.nv.constant0._Z6kernelP6float4P6uchar4jjf,"a",@progbits
	.sectionflags	@""
	.align	4
.nv.constant0._Z6kernelP6float4P6uchar4jjf:
	.zero		924


//--------------------- SYMBOLS --------------------------

	.type		.nv.reservedSmem.offset0,@object
	.size		.nv.reservedSmem.offset0,0x4
